//
// Generated by NVIDIA NVVM Compiler
//
// Compiler Build ID: CL-36424714
// Cuda compilation tools, release 13.0, V13.0.88
// Based on NVVM 20.0.0
//

.version 9.0
.target sm_100
.address_size 64

	// .globl	_Z6kernelyP6uchar4ii

.visible .entry _Z6kernelyP6uchar4ii(
	.param .u64 _Z6kernelyP6uchar4ii_param_0,
	.param .u64 .ptr .align 1 _Z6kernelyP6uchar4ii_param_1,
	.param .u32 _Z6kernelyP6uchar4ii_param_2,
	.param .u32 _Z6kernelyP6uchar4ii_param_3
)
{
	.reg .pred 	%p<5>;
	.reg .b16 	%rs<55>;
	.reg .b32 	%r<65>;
	.reg .b32 	%f<92>;
	.reg .b64 	%rd<6>;

	ld.param.u64 	%rd2, [_Z6kernelyP6uchar4ii_param_0];
	ld.param.u64 	%rd3, [_Z6kernelyP6uchar4ii_param_1];
	ld.param.u32 	%r12, [_Z6kernelyP6uchar4ii_param_2];
	ld.param.u32 	%r13, [_Z6kernelyP6uchar4ii_param_3];
	mov.u32 	%r1, %ntid.x;
	mov.u32 	%r14, %ctaid.x;
	mov.u32 	%r15, %tid.x;
	mad.lo.s32 	%r2, %r1, %r14, %r15;
	mov.u32 	%r3, %ntid.y;
	mov.u32 	%r16, %ctaid.y;
	mov.u32 	%r17, %tid.y;
	mad.lo.s32 	%r63, %r3, %r16, %r17;
	setp.ge.s32 	%p1, %r63, %r13;
	@%p1 bra 	$L__BB0_6;
	cvt.rn.f32.s32 	%f1, %r12;
	cvt.rn.f32.u32 	%f2, %r13;
	rcp.rn.f32 	%f3, %f1;
	rcp.rn.f32 	%f4, %f2;
	mov.u32 	%r18, %nctaid.y;
	mul.lo.s32 	%r5, %r3, %r18;
	mov.u32 	%r19, %nctaid.x;
	mul.lo.s32 	%r6, %r1, %r19;
	cvta.to.global.u64 	%rd1, %rd3;
$L__BB0_2:
	setp.ge.s32 	%p2, %r2, %r12;
	@%p2 bra 	$L__BB0_5;
	cvt.rn.f32.u32 	%f8, %r63;
	add.f32 	%f9, %f8, 0f3F000000;
	div.rn.f32 	%f5, %f9, %f2;
	sub.f32 	%f6, %f5, %f4;
	add.f32 	%f7, %f4, %f5;
	mul.lo.s32 	%r8, %r63, %r12;
	mov.u32 	%r64, %r2;
$L__BB0_4:
	cvt.rn.f32.s32 	%f10, %r64;
	add.f32 	%f11, %f10, 0f3F000000;
	div.rn.f32 	%f12, %f11, %f1;
	sub.f32 	%f13, %f12, %f3;
	tex.2d.v4.u32.f32 	{%r20, %r21, %r22, %r23}, [%rd2, {%f13, %f6}];
	cvt.u16.u32 	%rs1, %r20;
	and.b16  	%rs2, %rs1, 255;
	cvt.u16.u32 	%rs3, %r21;
	and.b16  	%rs4, %rs3, 255;
	cvt.u16.u32 	%rs5, %r22;
	and.b16  	%rs6, %rs5, 255;
	cvt.rn.f32.u16 	%f14, %rs2;
	cvt.rn.f32.u16 	%f15, %rs4;
	mul.f32 	%f16, %f15, 0f3F1645A2;
	fma.rn.f32 	%f17, %f14, 0f3E991687, %f16;
	cvt.rn.f32.u16 	%f18, %rs6;
	fma.rn.f32 	%f19, %f18, 0f3DE978D5, %f17;
	tex.2d.v4.u32.f32 	{%r24, %r25, %r26, %r27}, [%rd2, {%f12, %f6}];
	cvt.u16.u32 	%rs7, %r24;
	and.b16  	%rs8, %rs7, 255;
	cvt.u16.u32 	%rs9, %r25;
	and.b16  	%rs10, %rs9, 255;
	cvt.u16.u32 	%rs11, %r26;
	and.b16  	%rs12, %rs11, 255;
	cvt.rn.f32.u16 	%f20, %rs8;
	cvt.rn.f32.u16 	%f21, %rs10;
	mul.f32 	%f22, %f21, 0f3F1645A2;
	fma.rn.f32 	%f23, %f20, 0f3E991687, %f22;
	cvt.rn.f32.u16 	%f24, %rs12;
	fma.rn.f32 	%f25, %f24, 0f3DE978D5, %f23;
	add.f32 	%f26, %f3, %f12;
	tex.2d.v4.u32.f32 	{%r28, %r29, %r30, %r31}, [%rd2, {%f26, %f6}];
	cvt.u16.u32 	%rs13, %r28;
	and.b16  	%rs14, %rs13, 255;
	cvt.u16.u32 	%rs15, %r29;
	and.b16  	%rs16, %rs15, 255;
	cvt.u16.u32 	%rs17, %r30;
	and.b16  	%rs18, %rs17, 255;
	cvt.rn.f32.u16 	%f27, %rs14;
	cvt.rn.f32.u16 	%f28, %rs16;
	mul.f32 	%f29, %f28, 0f3F1645A2;
	fma.rn.f32 	%f30, %f27, 0f3E991687, %f29;
	cvt.rn.f32.u16 	%f31, %rs18;
	fma.rn.f32 	%f32, %f31, 0f3DE978D5, %f30;
	tex.2d.v4.u32.f32 	{%r32, %r33, %r34, %r35}, [%rd2, {%f13, %f5}];
	cvt.u16.u32 	%rs19, %r32;
	and.b16  	%rs20, %rs19, 255;
	cvt.u16.u32 	%rs21, %r33;
	and.b16  	%rs22, %rs21, 255;
	cvt.u16.u32 	%rs23, %r34;
	and.b16  	%rs24, %rs23, 255;
	cvt.rn.f32.u16 	%f33, %rs20;
	cvt.rn.f32.u16 	%f34, %rs22;
	mul.f32 	%f35, %f34, 0f3F1645A2;
	fma.rn.f32 	%f36, %f33, 0f3E991687, %f35;
	cvt.rn.f32.u16 	%f37, %rs24;
	fma.rn.f32 	%f38, %f37, 0f3DE978D5, %f36;
	tex.2d.v4.u32.f32 	{%r36, %r37, %r38, %r39}, [%rd2, {%f12, %f5}];
	cvt.u16.u32 	%rs25, %r36;
	and.b16  	%rs26, %rs25, 255;
	cvt.u16.u32 	%rs27, %r37;
	and.b16  	%rs28, %rs27, 255;
	cvt.u16.u32 	%rs29, %r38;
	and.b16  	%rs30, %rs29, 255;
	cvt.rn.f32.u16 	%f39, %rs26;
	cvt.rn.f32.u16 	%f40, %rs28;
	mul.f32 	%f41, %f40, 0f3F1645A2;
	fma.rn.f32 	%f42, %f39, 0f3E991687, %f41;
	cvt.rn.f32.u16 	%f43, %rs30;
	fma.rn.f32 	%f44, %f43, 0f3DE978D5, %f42;
	tex.2d.v4.u32.f32 	{%r40, %r41, %r42, %r43}, [%rd2, {%f26, %f5}];
	cvt.u16.u32 	%rs31, %r40;
	and.b16  	%rs32, %rs31, 255;
	cvt.u16.u32 	%rs33, %r41;
	and.b16  	%rs34, %rs33, 255;
	cvt.u16.u32 	%rs35, %r42;
	and.b16  	%rs36, %rs35, 255;
	cvt.rn.f32.u16 	%f45, %rs32;
	cvt.rn.f32.u16 	%f46, %rs34;
	mul.f32 	%f47, %f46, 0f3F1645A2;
	fma.rn.f32 	%f48, %f45, 0f3E991687, %f47;
	cvt.rn.f32.u16 	%f49, %rs36;
	fma.rn.f32 	%f50, %f49, 0f3DE978D5, %f48;
	tex.2d.v4.u32.f32 	{%r44, %r45, %r46, %r47}, [%rd2, {%f13, %f7}];
	cvt.u16.u32 	%rs37, %r44;
	and.b16  	%rs38, %rs37, 255;
	cvt.u16.u32 	%rs39, %r45;
	and.b16  	%rs40, %rs39, 255;
	cvt.u16.u32 	%rs41, %r46;
	and.b16  	%rs42, %rs41, 255;
	cvt.rn.f32.u16 	%f51, %rs38;
	cvt.rn.f32.u16 	%f52, %rs40;
	mul.f32 	%f53, %f52, 0f3F1645A2;
	fma.rn.f32 	%f54, %f51, 0f3E991687, %f53;
	cvt.rn.f32.u16 	%f55, %rs42;
	fma.rn.f32 	%f56, %f55, 0f3DE978D5, %f54;
	tex.2d.v4.u32.f32 	{%r48, %r49, %r50, %r51}, [%rd2, {%f12, %f7}];
	cvt.u16.u32 	%rs43, %r48;
	and.b16  	%rs44, %rs43, 255;
	cvt.u16.u32 	%rs45, %r49;
	and.b16  	%rs46, %rs45, 255;
	cvt.u16.u32 	%rs47, %r50;
	and.b16  	%rs48, %rs47, 255;
	cvt.rn.f32.u16 	%f57, %rs44;
	cvt.rn.f32.u16 	%f58, %rs46;
	mul.f32 	%f59, %f58, 0f3F1645A2;
	fma.rn.f32 	%f60, %f57, 0f3E991687, %f59;
	cvt.rn.f32.u16 	%f61, %rs48;
	fma.rn.f32 	%f62, %f61, 0f3DE978D5, %f60;
	tex.2d.v4.u32.f32 	{%r52, %r53, %r54, %r55}, [%rd2, {%f26, %f7}];
	cvt.u16.u32 	%rs49, %r52;
	and.b16  	%rs50, %rs49, 255;
	cvt.u16.u32 	%rs51, %r53;
	and.b16  	%rs52, %rs51, 255;
	cvt.u16.u32 	%rs53, %r54;
	and.b16  	%rs54, %rs53, 255;
	cvt.rn.f32.u16 	%f63, %rs50;
	cvt.rn.f32.u16 	%f64, %rs52;
	mul.f32 	%f65, %f64, 0f3F1645A2;
	fma.rn.f32 	%f66, %f63, 0f3E991687, %f65;
	cvt.rn.f32.u16 	%f67, %rs54;
	fma.rn.f32 	%f68, %f67, 0f3DE978D5, %f66;
	mul.f32 	%f69, %f25, 0f00000000;
	sub.f32 	%f70, %f69, %f19;
	add.f32 	%f71, %f32, %f70;
	add.f32 	%f72, %f38, %f38;
	sub.f32 	%f73, %f71, %f72;
	fma.rn.f32 	%f74, %f44, 0f00000000, %f73;
	fma.rn.f32 	%f75, %f50, 0f40000000, %f74;
	sub.f32 	%f76, %f75, %f56;
	fma.rn.f32 	%f77, %f62, 0f00000000, %f76;
	add.f32 	%f78, %f68, %f77;
	mul.f32 	%f79, %f25, 0fC0000000;
	sub.f32 	%f80, %f79, %f19;
	sub.f32 	%f81, %f80, %f32;
	fma.rn.f32 	%f82, %f38, 0f00000000, %f81;
	fma.rn.f32 	%f83, %f44, 0f00000000, %f82;
	fma.rn.f32 	%f84, %f50, 0f00000000, %f83;
	add.f32 	%f85, %f56, %f84;
	fma.rn.f32 	%f86, %f62, 0f40000000, %f85;
	add.f32 	%f87, %f68, %f86;
	mul.f32 	%f88, %f87, %f87;
	fma.rn.f32 	%f89, %f78, %f78, %f88;
	sqrt.rn.f32 	%f90, %f89;
	add.f32 	%f91, %f90, 0f3F000000;
	cvt.rzi.s32.f32 	%r56, %f91;
	min.s32 	%r57, %r56, 255;
	max.s32 	%r58, %r57, 0;
	add.s32 	%r59, %r64, %r8;
	mul.wide.s32 	%rd4, %r59, 4;
	add.s64 	%rd5, %rd1, %rd4;
	prmt.b32 	%r60, %r58, %r39, 0x3340U;
	prmt.b32 	%r61, %r58, %r58, 0x3340U;
	prmt.b32 	%r62, %r61, %r60, 0x5410U;
	st.global.u32 	[%rd5], %r62;
	add.s32 	%r64, %r64, %r6;
	setp.lt.s32 	%p3, %r64, %r12;
	@%p3 bra 	$L__BB0_4;
$L__BB0_5:
	add.s32 	%r63, %r63, %r5;
	setp.lt.s32 	%p4, %r63, %r13;
	@%p4 bra 	$L__BB0_2;
$L__BB0_6:
	ret;

}


// ===== COMPILED SASS (sm_100) =====

	.target	sm_100

	.elftype	@"ET_EXEC"


//--------------------- .note.nv.tkinfo           --------------------------
	.section	.note.nv.tkinfo,"",@"SHT_NOTE"
	.sectionflags	@"SHF_NOTE_NV_TKINFO"
	.tkinfo
        /*0018*/ 	.word	0x00000002
        /*0030*/ 	.string	""
        /*0030*/ 	.string	"ptxas"
        /*0030*/ 	.string	"Cuda compilation tools, release 13.0, V13.0.88"
        /*0030*/ 	.string	"Build cuda_13.0.r13.0/compiler.36424714_0"
        /*0030*/ 	.string	"-arch sm_100 -m 64 "



//--------------------- .note.nv.cuinfo           --------------------------
	.section	.note.nv.cuinfo,"",@"SHT_NOTE"
	.sectionflags	@"SHF_NOTE_NV_CUINFO"
        /*0018*/ 	.short	0x0002
        /*001a*/ 	.short	0x0064
        /*001c*/ 	.short	0x0082
	.zero		2


//--------------------- .nv.info                  --------------------------
	.section	.nv.info,"",@"SHT_CUDA_INFO"
	.align	4


	//----- nvinfo : EIATTR_REGCOUNT
	.align		4
        /*0000*/ 	.byte	0x04, 0x2f
        /*0002*/ 	.short	(.L_1 - .L_0)
	.align		4
.L_0:
        /*0004*/ 	.word	index@(_Z6kernelyP6uchar4ii)
        /*0008*/ 	.word	0x00000028


	//----- nvinfo : EIATTR_FRAME_SIZE
	.align		4
.L_1:
        /*000c*/ 	.byte	0x04, 0x11
        /*000e*/ 	.short	(.L_3 - .L_2)
	.align		4
.L_2:
        /*0010*/ 	.word	index@($__internal_2_$__cuda_sm3x_div_rn_noftz_f32_slowpath)
        /*0014*/ 	.word	0x00000000


	//----- nvinfo : EIATTR_FRAME_SIZE
	.align		4
.L_3:
        /*0018*/ 	.byte	0x04, 0x11
        /*001a*/ 	.short	(.L_5 - .L_4)
	.align		4
.L_4:
        /*001c*/ 	.word	index@($__internal_1_$__cuda_sm20_sqrt_rn_f32_slowpath)
        /*0020*/ 	.word	0x00000000


	//----- nvinfo : EIATTR_FRAME_SIZE
	.align		4
.L_5:
        /*0024*/ 	.byte	0x04, 0x11
        /*0026*/ 	.short	(.L_7 - .L_6)
	.align		4
.L_6:
        /*0028*/ 	.word	index@($__internal_0_$__cuda_sm20_rcp_rn_f32_slowpath)
        /*002c*/ 	.word	0x00000000


	//----- nvinfo : EIATTR_FRAME_SIZE
	.align		4
.L_7:
        /*0030*/ 	.byte	0x04, 0x11
        /*0032*/ 	.short	(.L_9 - .L_8)
	.align		4
.L_8:
        /*0034*/ 	.word	index@(_Z6kernelyP6uchar4ii)
        /*0038*/ 	.word	0x00000000


	//----- nvinfo : EIATTR_MIN_STACK_SIZE
	.align		4
.L_9:
        /*003c*/ 	.byte	0x04, 0x12
        /*003e*/ 	.short	(.L_11 - .L_10)
	.align		4
.L_10:
        /*0040*/ 	.word	index@(_Z6kernelyP6uchar4ii)
        /*0044*/ 	.word	0x00000000
.L_11:


//--------------------- .nv.compat                --------------------------
	.section	.nv.compat,"",@"SHT_CUDA_COMPAT_INFO"
	.align	4
        /*0000*/ 	.byte	0x02, 0x09, 0x00, 0x00, 0x02, 0x02, 0x02, 0x00, 0x02, 0x05, 0x05, 0x00, 0x03, 0x07, 0x01, 0x01
        /*0010*/ 	.byte	0x02, 0x03, 0x00, 0x00, 0x02, 0x06, 0x01, 0x00, 0x04, 0x0b, 0x08, 0x00, 0x01, 0x00, 0x00, 0x00
        /*0020*/ 	.byte	0x00, 0x00, 0x00, 0x00


//--------------------- .nv.info._Z6kernelyP6uchar4ii --------------------------
	.section	.nv.info._Z6kernelyP6uchar4ii,"",@"SHT_CUDA_INFO"
	.sectionflags	@""
	.align	4


	//----- nvinfo : EIATTR_CUDA_API_VERSION
	.align		4
        /*0000*/ 	.byte	0x04, 0x37
        /*0002*/ 	.short	(.L_13 - .L_12)
.L_12:
        /*0004*/ 	.word	0x00000082


	//----- nvinfo : EIATTR_KPARAM_INFO
	.align		4
.L_13:
        /*0008*/ 	.byte	0x04, 0x17
        /*000a*/ 	.short	(.L_15 - .L_14)
.L_14:
        /*000c*/ 	.word	0x00000000
        /*0010*/ 	.short	0x0003
        /*0012*/ 	.short	0x0014
        /*0014*/ 	.byte	0x00, 0xf0, 0x11, 0x00


	//----- nvinfo : EIATTR_KPARAM_INFO
	.align		4
.L_15:
        /*0018*/ 	.byte	0x04, 0x17
        /*001a*/ 	.short	(.L_17 - .L_16)
.L_16:
        /*001c*/ 	.word	0x00000000
        /*0020*/ 	.short	0x0002
        /*0022*/ 	.short	0x0010
        /*0024*/ 	.byte	0x00, 0xf0, 0x11, 0x00


	//----- nvinfo : EIATTR_KPARAM_INFO
	.align		4
.L_17:
        /*0028*/ 	.byte	0x04, 0x17
        /*002a*/ 	.short	(.L_19 - .L_18)
.L_18:
        /*002c*/ 	.word	0x00000000
        /*0030*/ 	.short	0x0001
        /*0032*/ 	.short	0x0008
        /*0034*/ 	.byte	0x00, 0xf5, 0x21, 0x00


	//----- nvinfo : EIATTR_KPARAM_INFO
	.align		4
.L_19:
        /*0038*/ 	.byte	0x04, 0x17
        /*003a*/ 	.short	(.L_21 - .L_20)
.L_20:
        /*003c*/ 	.word	0x00000000
        /*0040*/ 	.short	0x0000
        /*0042*/ 	.short	0x0000
        /*0044*/ 	.byte	0x00, 0xf0, 0x21, 0x00


	//----- nvinfo : EIATTR_SPARSE_MMA_MASK
	.align		4
.L_21:
        /*0048*/ 	.byte	0x03, 0x50
        /*004a*/ 	.short	0x0000


	//----- nvinfo : EIATTR_MAXREG_COUNT
	.align		4
        /*004c*/ 	.byte	0x03, 0x1b
        /*004e*/ 	.short	0x00ff


	//----- nvinfo : EIATTR_MERCURY_ISA_VERSION
	.align		4
        /*0050*/ 	.byte	0x03, 0x5f
        /*0052*/ 	.short	0x0101


	//----- nvinfo : EIATTR_VRC_CTA_INIT_COUNT
	.align		4
        /*0054*/ 	.byte	0x02, 0x4a
	.zero		1
	.zero		1


	//----- nvinfo : EIATTR_EXIT_INSTR_OFFSETS
	.align		4
        /*0058*/ 	.byte	0x04, 0x1c
        /*005a*/ 	.short	(.L_23 - .L_22)


	//   ....[0]....
.L_22:
        /*005c*/ 	.word	0x000000b0


	//   ....[1]....
        /*0060*/ 	.word	0x00000f70


	//----- nvinfo : EIATTR_CRS_STACK_SIZE
	.align		4
.L_23:
        /*0064*/ 	.byte	0x04, 0x1e
        /*0066*/ 	.short	(.L_25 - .L_24)
.L_24:
        /*0068*/ 	.word	0x00000000


	//----- nvinfo : EIATTR_CBANK_PARAM_SIZE
	.align		4
.L_25:
        /*006c*/ 	.byte	0x03, 0x19
        /*006e*/ 	.short	0x0018


	//----- nvinfo : EIATTR_PARAM_CBANK
	.align		4
        /*0070*/ 	.byte	0x04, 0x0a
        /*0072*/ 	.short	(.L_27 - .L_26)
	.align		4
.L_26:
        /*0074*/ 	.word	index@(.nv.constant0._Z6kernelyP6uchar4ii)
        /*0078*/ 	.short	0x0380
        /*007a*/ 	.short	0x0018


	//----- nvinfo : EIATTR_SW_WAR
	.align		4
.L_27:
        /*007c*/ 	.byte	0x04, 0x36
        /*007e*/ 	.short	(.L_29 - .L_28)
.L_28:
        /*0080*/ 	.word	0x00000008
.L_29:


//--------------------- .nv.callgraph             --------------------------
	.section	.nv.callgraph,"",@"SHT_CUDA_CALLGRAPH"
	.align	4
	.sectionentsize	8
	.align		4
        /*0000*/ 	.word	0x00000000
	.align		4
        /*0004*/ 	.word	0xffffffff
	.align		4
        /*0008*/ 	.word	0x00000000
	.align		4
        /*000c*/ 	.word	0xfffffffe
	.align		4
        /*0010*/ 	.word	0x00000000
	.align		4
        /*0014*/ 	.word	0xfffffffd
	.align		4
        /*0018*/ 	.word	0x00000000
	.align		4
        /*001c*/ 	.word	0xfffffffc


//--------------------- .text._Z6kernelyP6uchar4ii --------------------------
	.section	.text._Z6kernelyP6uchar4ii,"ax",@progbits
	.align	128
        .global         _Z6kernelyP6uchar4ii
        .type           _Z6kernelyP6uchar4ii,@function
        .size           _Z6kernelyP6uchar4ii,(.L_x_33 - _Z6kernelyP6uchar4ii)
        .other          _Z6kernelyP6uchar4ii,@"STO_CUDA_ENTRY STV_DEFAULT"
_Z6kernelyP6uchar4ii:
.text._Z6kernelyP6uchar4ii:
[----:B------:R-:W-:Y:S01]  /*0000*/  LDC R1, c[0x0][0x37c] ;  /* 0x0000df00ff017b82 */ /* 0x000fe20000000800 */
[----:B------:R-:W0:Y:S01]  /*0010*/  S2R R4, SR_CTAID.Y ;  /* 0x0000000000047919 */ /* 0x000e220000002600 */
[----:B------:R-:W1:Y:S01]  /*0020*/  LDCU UR7, c[0x0][0x360] ;  /* 0x00006c00ff0777ac */ /* 0x000e620008000800 */
[----:B------:R-:W0:Y:S01]  /*0030*/  S2R R5, SR_TID.Y ;  /* 0x0000000000057919 */ /* 0x000e220000002200 */
[----:B------:R-:W0:Y:S01]  /*0040*/  LDCU UR6, c[0x0][0x364] ;  /* 0x00006c80ff0677ac */ /* 0x000e220008000800 */
[----:B------:R-:W1:Y:S01]  /*0050*/  S2R R2, SR_CTAID.X ;  /* 0x0000000000027919 */ /* 0x000e620000002500 */
[----:B------:R-:W2:Y:S01]  /*0060*/  LDCU UR4, c[0x0][0x394] ;  /* 0x00007280ff0477ac */ /* 0x000ea20008000800 */
[----:B------:R-:W1:Y:S01]  /*0070*/  S2R R3, SR_TID.X ;  /* 0x0000000000037919 */ /* 0x000e620000002100 */
[----:B0-----:R-:W-:-:S05]  /*0080*/  IMAD R4, R4, UR6, R5 ;  /* 0x0000000604047c24 */ /* 0x001fca000f8e0205 */
[----:B--2---:R-:W-:Y:S01]  /*0090*/  ISETP.GE.AND P0, PT, R4, UR4, PT ;  /* 0x0000000404007c0c */ /* 0x004fe2000bf06270 */
[----:B-1----:R-:W-:-:S12]  /*00a0*/  IMAD R2, R2, UR7, R3 ;  /* 0x0000000702027c24 */ /* 0x002fd8000f8e0203 */
[----:B------:R-:W-:Y:S05]  /*00b0*/  @P0 EXIT ;  /* 0x000000000000094d */ /* 0x000fea0003800000 */
[----:B------:R-:W0:Y:S01]  /*00c0*/  LDCU UR5, c[0x0][0x390] ;  /* 0x00007200ff0577ac */ /* 0x000e220008000800 */
[----:B------:R-:W-:Y:S02]  /*00d0*/  I2FP.F32.U32 R5, UR4 ;  /* 0x0000000400057c45 */ /* 0x000fe40008201000 */
[----:B0-----:R-:W-:-:S05]  /*00e0*/  I2FP.F32.S32 R3, UR5 ;  /* 0x0000000500037c45 */ /* 0x001fca0008201400 */
[----:B------:R-:W-:-:S05]  /*00f0*/  VIADD R0, R3, 0x1800000 ;  /* 0x0180000003007836 */ /* 0x000fca0000000000 */
[----:B------:R-:W-:-:S04]  /*0100*/  LOP3.LUT R0, R0, 0x7f800000, RZ, 0xc0, !PT ;  /* 0x7f80000000007812 */ /* 0x000fc800078ec0ff */
[----:B------:R-:W-:-:S13]  /*0110*/  ISETP.GT.U32.AND P0, PT, R0, 0x1ffffff, PT ;  /* 0x01ffffff0000780c */ /* 0x000fda0003f04070 */
[----:B------:R-:W-:Y:S05]  /*0120*/  @P0 BRA `(.L_x_0) ;  /* 0x0000000000140947 */ /* 0x000fea0003800000 */
[----:B------:R-:W-:Y:S01]  /*0130*/  IMAD.MOV.U32 R0, RZ, RZ, R3 ;  /* 0x000000ffff007224 */ /* 0x000fe200078e0003 */
[----:B------:R-:W-:-:S07]  /*0140*/  MOV R12, 0x160 ;  /* 0x00000160000c7802 */ /* 0x000fce0000000f00 */
[----:B------:R-:W-:Y:S05]  /*0150*/  CALL.REL.NOINC `($__internal_0_$__cuda_sm20_rcp_rn_f32_slowpath) ;  /* 0x0000000c00887944 */ /* 0x000fea0003c00000 */
[----:B------:R-:W-:Y:S01]  /*0160*/  MOV R7, R6 ;  /* 0x0000000600077202 */ /* 0x000fe20000000f00 */
[----:B------:R-:W-:Y:S06]  /*0170*/  BRA `(.L_x_1) ;  /* 0x0000000000107947 */ /* 0x000fec0003800000 */
.L_x_0:
[----:B------:R-:W0:Y:S02]  /*0180*/  MUFU.RCP R0, R3 ;  /* 0x0000000300007308 */ /* 0x000e240000001000 */
[----:B0-----:R-:W-:-:S04]  /*0190*/  FFMA R6, R3, R0, -1 ;  /* 0xbf80000003067423 */ /* 0x001fc80000000000 */
[----:B------:R-:W-:-:S04]  /*01a0*/  FADD.FTZ R7, -R6, -RZ ;  /* 0x800000ff06077221 */ /* 0x000fc80000010100 */
[----:B------:R-:W-:-:S07]  /*01b0*/  FFMA R7, R0, R7, R0 ;  /* 0x0000000700077223 */ /* 0x000fce0000000000 */
.L_x_1:
[----:B------:R-:W-:-:S05]  /*01c0*/  VIADD R0, R5, 0x1800000 ;  /* 0x0180000005007836 */ /* 0x000fca0000000000 */
[----:B------:R-:W-:-:S04]  /*01d0*/  LOP3.LUT R0, R0, 0x7f800000, RZ, 0xc0, !PT ;  /* 0x7f80000000007812 */ /* 0x000fc800078ec0ff */
[----:B------:R-:W-:-:S13]  /*01e0*/  ISETP.GT.U32.AND P0, PT, R0, 0x1ffffff, PT ;  /* 0x01ffffff0000780c */ /* 0x000fda0003f04070 */
[----:B------:R-:W-:Y:S05]  /*01f0*/  @P0 BRA `(.L_x_2) ;  /* 0x0000000000100947 */ /* 0x000fea0003800000 */
[----:B------:R-:W-:Y:S01]  /*0200*/  IMAD.MOV.U32 R0, RZ, RZ, R5 ;  /* 0x000000ffff007224 */ /* 0x000fe200078e0005 */
[----:B------:R-:W-:-:S07]  /*0210*/  MOV R12, 0x230 ;  /* 0x00000230000c7802 */ /* 0x000fce0000000f00 */
[----:B------:R-:W-:Y:S05]  /*0220*/  CALL.REL.NOINC `($__internal_0_$__cuda_sm20_rcp_rn_f32_slowpath) ;  /* 0x0000000c00547944 */ /* 0x000fea0003c00000 */
[----:B------:R-:W-:Y:S05]  /*0230*/  BRA `(.L_x_3) ;  /* 0x0000000000107947 */ /* 0x000fea0003800000 */
.L_x_2:
[----:B------:R-:W0:Y:S02]  /*0240*/  MUFU.RCP R6, R5 ;  /* 0x0000000500067308 */ /* 0x000e240000001000 */
[----:B0-----:R-:W-:-:S04]  /*0250*/  FFMA R0, R5, R6, -1 ;  /* 0xbf80000005007423 */ /* 0x001fc80000000006 */
[----:B------:R-:W-:-:S04]  /*0260*/  FADD.FTZ R9, -R0, -RZ ;  /* 0x800000ff00097221 */ /* 0x000fc80000010100 */
[----:B------:R-:W-:-:S07]  /*0270*/  FFMA R6, R6, R9, R6 ;  /* 0x0000000906067223 */ /* 0x000fce0000000006 */
.L_x_3:
[----:B------:R-:W0:Y:S01]  /*0280*/  LDCU UR4, c[0x0][0x374] ;  /* 0x00006e80ff0477ac */ /* 0x000e220008000800 */
[----:B------:R-:W1:Y:S01]  /*0290*/  LDCU UR5, c[0x0][0x370] ;  /* 0x00006e00ff0577ac */ /* 0x000e620008000800 */
[----:B------:R-:W2:Y:S01]  /*02a0*/  LDCU.64 UR8, c[0x0][0x358] ;  /* 0x00006b00ff0877ac */ /* 0x000ea20008000a00 */
[----:B------:R-:W3:Y:S01]  /*02b0*/  LDCU UR10, c[0x0][0x390] ;  /* 0x00007200ff0a77ac */ /* 0x000ee20008000800 */
[----:B0-----:R-:W-:Y:S02]  /*02c0*/  UIMAD UR6, UR6, UR4, URZ ;  /* 0x00000004060672a4 */ /* 0x001fe4000f8e02ff */
[----:B-12---:R-:W-:-:S12]  /*02d0*/  UIMAD UR7, UR7, UR5, URZ ;  /* 0x00000005070772a4 */ /* 0x006fd8000f8e02ff */
.L_x_14:
[----:B0-----:R-:W0:Y:S01]  /*02e0*/  LDCU UR4, c[0x0][0x390] ;  /* 0x00007200ff0477ac */ /* 0x001e220008000800 */
[----:B------:R-:W-:Y:S01]  /*02f0*/  BSSY.RECONVERGENT B0, `(.L_x_4) ;  /* 0x00000c3000007945 */ /* 0x000fe20003800200 */
[----:B0-----:R-:W-:-:S13]  /*0300*/  ISETP.GE.AND P0, PT, R2, UR4, PT ;  /* 0x0000000402007c0c */ /* 0x001fda000bf06270 */
[----:B------:R-:W-:Y:S05]  /*0310*/  @P0 BRA `(.L_x_5) ;  /* 0x0000000c00000947 */ /* 0x000fea0003800000 */
[----:B------:R-:W0:Y:S01]  /*0320*/  MUFU.RCP R11, R5 ;  /* 0x00000005000b7308 */ /* 0x000e220000001000 */
[----:B------:R-:W-:Y:S01]  /*0330*/  I2FP.F32.U32 R0, R4 ;  /* 0x0000000400007245 */ /* 0x000fe20000201000 */
[----:B------:R-:W-:Y:S04]  /*0340*/  BSSY.RECONVERGENT B1, `(.L_x_6) ;  /* 0x000000d000017945 */ /* 0x000fe80003800200 */
[----:B------:R-:W-:-:S04]  /*0350*/  FADD R0, R0, 0.5 ;  /* 0x3f00000000007421 */ /* 0x000fc80000000000 */
[----:B------:R-:W1:Y:S01]  /*0360*/  FCHK P0, R0, R5 ;  /* 0x0000000500007302 */ /* 0x000e620000000000 */
[----:B0-----:R-:W-:-:S04]  /*0370*/  FFMA R8, -R5, R11, 1 ;  /* 0x3f80000005087423 */ /* 0x001fc8000000010b */
[----:B------:R-:W-:-:S04]  /*0380*/  FFMA R11, R11, R8, R11 ;  /* 0x000000080b0b7223 */ /* 0x000fc8000000000b */
[----:B------:R-:W-:-:S04]  /*0390*/  FFMA R8, R0, R11, RZ ;  /* 0x0000000b00087223 */ /* 0x000fc800000000ff */
[----:B------:R-:W-:-:S04]  /*03a0*/  FFMA R9, -R5, R8, R0 ;  /* 0x0000000805097223 */ /* 0x000fc80000000100 */
[----:B------:R-:W-:Y:S01]  /*03b0*/  FFMA R11, R11, R9, R8 ;  /* 0x000000090b0b7223 */ /* 0x000fe20000000008 */
[----:B-1----:R-:W-:Y:S06]  /*03c0*/  @!P0 BRA `(.L_x_7) ;  /* 0x0000000000108947 */ /* 0x002fec0003800000 */
[----:B------:R-:W-:Y:S02]  /*03d0*/  MOV R15, R5 ;  /* 0x00000005000f7202 */ /* 0x000fe40000000f00 */
[----:B------:R-:W-:-:S07]  /*03e0*/  MOV R8, 0x400 ;  /* 0x0000040000087802 */ /* 0x000fce0000000f00 */
[----:B---3--:R-:W-:Y:S05]  /*03f0*/  CALL.REL.NOINC `($__internal_2_$__cuda_sm3x_div_rn_noftz_f32_slowpath) ;  /* 0x0000001000087944 */ /* 0x008fea0003c00000 */
[----:B------:R-:W-:-:S07]  /*0400*/  IMAD.MOV.U32 R11, RZ, RZ, R0 ;  /* 0x000000ffff0b7224 */ /* 0x000fce00078e0000 */
.L_x_7:
[----:B---3--:R-:W-:Y:S05]  /*0410*/  BSYNC.RECONVERGENT B1 ;  /* 0x0000000000017941 */ /* 0x008fea0003800200 */
.L_x_6:
[----:B------:R-:W-:Y:S02]  /*0420*/  IMAD.MOV.U32 R31, RZ, RZ, R2 ;  /* 0x000000ffff1f7224 */ /* 0x000fe400078e0002 */
[C-C-:B------:R-:W-:Y:S01]  /*0430*/  FADD R9, R11.reuse, -R6.reuse ;  /* 0x800000060b097221 */ /* 0x140fe20000000000 */
[----:B------:R-:W-:-:S07]  /*0440*/  FADD R13, R11, R6 ;  /* 0x000000060b0d7221 */ /* 0x000fce0000000000 */
.L_x_13:
[----:B0-----:R-:W0:Y:S01]  /*0450*/  MUFU.RCP R15, R3 ;  /* 0x00000003000f7308 */ /* 0x001e220000001000 */
[----:B------:R-:W-:Y:S01]  /*0460*/  I2FP.F32.S32 R0, R31 ;  /* 0x0000001f00007245 */ /* 0x000fe20000201400 */
        /* <DEDUP_REMOVED lines=11> */
[----:B------:R-:W-:Y:S05]  /*0520*/  CALL.REL.NOINC `($__internal_2_$__cuda_sm3x_div_rn_noftz_f32_slowpath) ;  /* 0x0000000c00bc7944 */ /* 0x000fea0003c00000 */
[----:B------:R-:W-:-:S07]  /*0530*/  IMAD.MOV.U32 R20, RZ, RZ, R0 ;  /* 0x000000ffff147224 */ /* 0x000fce00078e0000 */
.L_x_9:
[----:B------:R-:W-:Y:S05]  /*0540*/  BSYNC.RECONVERGENT B1 ;  /* 0x0000000000017941 */ /* 0x000fea0003800200 */
.L_x_8:
[----:B------:R-:W0:Y:S01]  /*0550*/  LDCU UR4, c[0x0][0x380] ;  /* 0x00007000ff0477ac */ /* 0x000e220008000800 */
[----:B------:R-:W-:Y:S02]  /*0560*/  IMAD.MOV.U32 R30, RZ, RZ, -0x3e000000 ;  /* 0xc2000000ff1e7424 */ /* 0x000fe400078e00ff */
[----:B------:R-:W-:Y:S01]  /*0570*/  FADD R8, R20, -R7 ;  /* 0x8000000714087221 */ /* 0x000fe20000000000 */
[----:B------:R-:W-:Y:S01]  /*0580*/  MOV R21, R9 ;  /* 0x0000000900157202 */ /* 0x000fe20000000f00 */
[----:B------:R-:W-:Y:S02]  /*0590*/  UMOV UR5, URZ ;  /* 0x000000ff00057c82 */ /* 0x000fe40008000000 */
[----:B0-----:R-:W5:Y:S01]  /*05a0*/  TEX.LL R0, R16, R8, R30, UR4, 2D, 0x7 ;  /* 0x28ff041e08107f60 */ /* 0x001f6200089e0700 */
[----:B------:R0:W5:Y:S01]  /*05b0*/  TEX.LL R10, R14, R20, R30, UR4, 2D, 0x7 ;  /* 0x28ff041e140e7f60 */ /* 0x00016200089e070a */
[----:B------:R-:W-:Y:S02]  /*05c0*/  IMAD.MOV.U32 R28, RZ, RZ, R20 ;  /* 0x000000ffff1c7224 */ /* 0x000fe400078e0014 */
[----:B------:R-:W-:-:S02]  /*05d0*/  IMAD.MOV.U32 R25, RZ, RZ, R11 ;  /* 0x000000ffff197224 */ /* 0x000fc400078e000b */
[----:B------:R-:W-:Y:S01]  /*05e0*/  IMAD.MOV.U32 R29, RZ, RZ, R13 ;  /* 0x000000ffff1d7224 */ /* 0x000fe200078e000d */
[----:B0-----:R-:W-:Y:S02]  /*05f0*/  MOV R21, R11 ;  /* 0x0000000b00157202 */ /* 0x001fe40000000f00 */
[----:B-----5:R-:W-:Y:S02]  /*0600*/  LOP3.LUT R17, R17, 0xff, RZ, 0xc0, !PT ;  /* 0x000000ff11117812 */ /* 0x020fe400078ec0ff */
[----:B------:R-:W-:Y:S02]  /*0610*/  LOP3.LUT R12, R15, 0xff, RZ, 0xc0, !PT ;  /* 0x000000ff0f0c7812 */ /* 0x000fe400078ec0ff */
[----:B------:R-:W-:Y:S02]  /*0620*/  LOP3.LUT R16, R16, 0xff, RZ, 0xc0, !PT ;  /* 0x000000ff10107812 */ /* 0x000fe400078ec0ff */
[----:B------:R-:W-:Y:S01]  /*0630*/  LOP3.LUT R14, R14, 0xff, RZ, 0xc0, !PT ;  /* 0x000000ff0e0e7812 */ /* 0x000fe200078ec0ff */
[----:B------:R-:W0:Y:S01]  /*0640*/  I2F.U16 R17, R17 ;  /* 0x0000001100117306 */ /* 0x000e220000101000 */
[----:B------:R-:W-:-:S02]  /*0650*/  LOP3.LUT R10, R10, 0xff, RZ, 0xc0, !PT ;  /* 0x000000ff0a0a7812 */ /* 0x000fc400078ec0ff */
[----:B------:R-:W-:-:S05]  /*0660*/  LOP3.LUT R0, R0, 0xff, RZ, 0xc0, !PT ;  /* 0x000000ff00007812 */ /* 0x000fca00078ec0ff */
[----:B------:R-:W1:Y:S01]  /*0670*/  I2F.U16 R12, R12 ;  /* 0x0000000c000c7306 */ /* 0x000e620000101000 */
[----:B0-----:R-:W-:-:S07]  /*0680*/  FMUL R15, R17, 0.58700001239776611328 ;  /* 0x3f1645a2110f7820 */ /* 0x001fce0000400000 */
[----:B------:R-:W0:Y:S01]  /*0690*/  I2F.U16 R16, R16 ;  /* 0x0000001000107306 */ /* 0x000e220000101000 */
[----:B------:R-:W-:Y:S02]  /*06a0*/  IMAD.MOV.U32 R17, RZ, RZ, R9 ;  /* 0x000000ffff117224 */ /* 0x000fe400078e0009 */
[----:B-1----:R-:W-:-:S05]  /*06b0*/  FMUL R19, R12, 0.58700001239776611328 ;  /* 0x3f1645a20c137820 */ /* 0x002fca0000400000 */
[----:B------:R-:W1:Y:S01]  /*06c0*/  I2F.U16 R14, R14 ;  /* 0x0000000e000e7306 */ /* 0x000e620000101000 */
[----:B------:R-:W-:Y:S02]  /*06d0*/  IMAD.MOV.U32 R12, RZ, RZ, R8 ;  /* 0x000000ffff0c7224 */ /* 0x000fe400078e0008 */
[----:B0-----:R-:W-:-:S05]  /*06e0*/  FFMA R15, R16, 0.29899999499320983887, R15 ;  /* 0x3e991687100f7823 */ /* 0x001fca000000000f */
[----:B------:R-:W0:Y:S01]  /*06f0*/  I2F.U16 R10, R10 ;  /* 0x0000000a000a7306 */ /* 0x000e220000101000 */
[----:B------:R-:W-:-:S05]  /*0700*/  FADD R16, R20, R7 ;  /* 0x0000000714107221 */ /* 0x000fca0000000000 */
[----:B------:R-:W-:Y:S01]  /*0710*/  MOV R24, R16 ;  /* 0x0000001000187202 */ /* 0x000fe20000000f00 */
[----:B-1----:R-:W-:Y:S01]  /*0720*/  FFMA R19, R14, 0.29899999499320983887, R19 ;  /* 0x3e9916870e137823 */ /* 0x002fe20000000013 */
[----:B------:R-:W-:Y:S01]  /*0730*/  IMAD.MOV.U32 R14, RZ, RZ, R16 ;  /* 0x000000ffff0e7224 */ /* 0x000fe200078e0010 */
[----:B------:R-:W1:Y:S02]  /*0740*/  I2F.U16 R0, R0 ;  /* 0x0000000000007306 */ /* 0x000e640000101000 */
[----:B0-----:R-:W-:Y:S01]  /*0750*/  FFMA R33, R10, 0.11400000005960464478, R19 ;  /* 0x3de978d50a217823 */ /* 0x001fe20000000013 */
[----:B------:R-:W-:Y:S02]  /*0760*/  IMAD.MOV.U32 R10, RZ, RZ, R8 ;  /* 0x000000ffff0a7224 */ /* 0x000fe400078e0008 */
[----:B------:R-:W5:Y:S04]  /*0770*/  TEX.LL R8, R16, R16, R30, UR4, 2D, 0x7 ;  /* 0x28ff041e10107f60 */ /* 0x000f6800089e0708 */
[----:B------:R-:W5:Y:S01]  /*0780*/  TEX.LL R10, R18, R10, R30, UR4, 2D, 0x7 ;  /* 0x28ff041e0a127f60 */ /* 0x000f6200089e070a */
[----:B------:R-:W5:Y:S01]  /*0790*/  TEX.LL R22, R20, R20, R30, UR4, 2D ;  /* 0x28ff041e14147f60 */ /* 0x000f6200089e0f16 */
[----:B------:R-:W5:Y:S01]  /*07a0*/  TEX.LL R32, R24, R24, R30, UR4, 2D, 0x7 ;  /* 0x28ff041e18187f60 */ /* 0x000f6200089e0720 */
[----:B------:R-:W5:Y:S01]  /*07b0*/  TEX.LL R12, R26, R12, R30, UR4, 2D, 0x7 ;  /* 0x28ff041e0c1a7f60 */ /* 0x000f6200089e070c */
[----:B------:R-:W5:Y:S01]  /*07c0*/  TEX.LL R34, R28, R28, R30, UR4, 2D, 0x7 ;  /* 0x28ff041e1c1c7f60 */ /* 0x000f6200089e0722 */
[----:B-1----:R-:W-:Y:S01]  /*07d0*/  FFMA R0, R0, 0.11400000005960464478, R15 ;  /* 0x3de978d500007823 */ /* 0x002fe2000000000f */
[----:B------:R-:W-:-:S06]  /*07e0*/  MOV R15, R13 ;  /* 0x0000000d000f7202 */ /* 0x000fcc0000000f00 */
[----:B------:R-:W5:Y:S01]  /*07f0*/  TEX.LL R35, R14, R14, R30, UR4, 2D, 0x7 ;  /* 0x28ff041e0e0e7f60 */ /* 0x000f6200089e0723 */
[----:B------:R-:W-:Y:S01]  /*0800*/  BSSY.RECONVERGENT B1, `(.L_x_10) ;  /* 0x0000064000017945 */ /* 0x000fe20003800200 */
[----:B------:R-:W-:-:S04]  /*0810*/  DEPBAR.LE SB5, 0x6 ;  /* 0x0000d1800000791a */ /* 0x000fc80000000000 */
[----:B------:R-:W-:Y:S02]  /*0820*/  LOP3.LUT R37, R17, 0xff, RZ, 0xc0, !PT ;  /* 0x000000ff11257812 */ /* 0x000fe400078ec0ff */
[----:B------:R-:W-:Y:S02]  /*0830*/  LOP3.LUT R36, R16, 0xff, RZ, 0xc0, !PT ;  /* 0x000000ff10247812 */ /* 0x000fe400078ec0ff */
[----:B------:R-:W-:Y:S01]  /*0840*/  LOP3.LUT R16, R8, 0xff, RZ, 0xc0, !PT ;  /* 0x000000ff08107812 */ /* 0x000fe200078ec0ff */
[----:B------:R-:W-:Y:S01]  /*0850*/  FFMA R8, RZ, R33, -R0 ;  /* 0x00000021ff087223 */ /* 0x000fe20000000800 */
[----:B------:R-:W0:Y:S01]  /*0860*/  I2F.U16 R37, R37 ;  /* 0x0000002500257306 */ /* 0x000e220000101000 */
[----:B------:R-:W-:-:S04]  /*0870*/  DEPBAR.LE SB5, 0x5 ;  /* 0x0000d1400000791a */ /* 0x000fc80000000000 */
[----:B------:R-:W-:Y:S01]  /*0880*/  LOP3.LUT R19, R19, 0xff, RZ, 0xc0, !PT ;  /* 0x000000ff13137812 */ /* 0x000fe200078ec0ff */
[----:B------:R-:W-:Y:S01]  /*0890*/  FFMA R0, R33, -2, -R0 ;  /* 0xc000000021007823 */ /* 0x000fe20000000800 */
[----:B------:R-:W-:Y:S02]  /*08a0*/  LOP3.LUT R18, R18, 0xff, RZ, 0xc0, !PT ;  /* 0x000000ff12127812 */ /* 0x000fe400078ec0ff */
[----:B------:R-:W-:Y:S01]  /*08b0*/  LOP3.LUT R10, R10, 0xff, RZ, 0xc0, !PT ;  /* 0x000000ff0a0a7812 */ /* 0x000fe200078ec0ff */
[----:B------:R-:W1:Y:S01]  /*08c0*/  I2F.U16 R36, R36 ;  /* 0x0000002400247306 */ /* 0x000e620000101000 */
[----:B------:R-:W-:-:S04]  /*08d0*/  DEPBAR.LE SB5, 0x4 ;  /* 0x0000d1000000791a */ /* 0x000fc80000000000 */
[----:B------:R-:W-:Y:S02]  /*08e0*/  LOP3.LUT R21, R21, 0xff, RZ, 0xc0, !PT ;  /* 0x000000ff15157812 */ /* 0x000fe400078ec0ff */
[----:B------:R-:W-:Y:S02]  /*08f0*/  LOP3.LUT R20, R20, 0xff, RZ, 0xc0, !PT ;  /* 0x000000ff14147812 */ /* 0x000fe400078ec0ff */
[----:B------:R-:W-:Y:S01]  /*0900*/  LOP3.LUT R22, R22, 0xff, RZ, 0xc0, !PT ;  /* 0x000000ff16167812 */ /* 0x000fe200078ec0ff */
[----:B0-----:R-:W-:Y:S01]  /*0910*/  FMUL R17, R37, 0.58700001239776611328 ;  /* 0x3f1645a225117820 */ /* 0x001fe20000400000 */
[----:B------:R-:W0:Y:S03]  /*0920*/  I2F.U16 R16, R16 ;  /* 0x0000001000107306 */ /* 0x000e260000101000 */
[----:B-1----:R-:W-:-:S05]  /*0930*/  FFMA R17, R36, 0.29899999499320983887, R17 ;  /* 0x3e99168724117823 */ /* 0x002fca0000000011 */
[----:B------:R-:W1:Y:S01]  /*0940*/  I2F.U16 R19, R19 ;  /* 0x0000001300137306 */ /* 0x000e620000101000 */
[----:B0-----:R-:W-:-:S07]  /*0950*/  FFMA R17, R16, 0.11400000005960464478, R17 ;  /* 0x3de978d510117823 */ /* 0x001fce0000000011 */
[----:B------:R-:W0:Y:S01]  /*0960*/  I2F.U16 R18, R18 ;  /* 0x0000001200127306 */ /* 0x000e220000101000 */
[C---:B------:R-:W-:Y:S01]  /*0970*/  FADD R8, R17.reuse, R8 ;  /* 0x0000000811087221 */ /* 0x040fe20000000000 */
[----:B------:R-:W-:Y:S01]  /*0980*/  FADD R0, -R17, R0 ;  /* 0x0000000011007221 */ /* 0x000fe20000000100 */
[----:B-1----:R-:W-:-:S05]  /*0990*/  FMUL R17, R19, 0.58700001239776611328 ;  /* 0x3f1645a213117820 */ /* 0x002fca0000400000 */
[----:B------:R-:W1:Y:S01]  /*09a0*/  I2F.U16 R10, R10 ;  /* 0x0000000a000a7306 */ /* 0x000e620000101000 */
[----:B0-----:R-:W-:-:S07]  /*09b0*/  FFMA R17, R18, 0.29899999499320983887, R17 ;  /* 0x3e99168712117823 */ /* 0x001fce0000000011 */
[----:B------:R-:W0:Y:S01]  /*09c0*/  I2F.U16 R21, R21 ;  /* 0x0000001500157306 */ /* 0x000e220000101000 */
[----:B-1----:R-:W-:-:S07]  /*09d0*/  FFMA R17, R10, 0.11400000005960464478, R17 ;  /* 0x3de978d50a117823 */ /* 0x002fce0000000011 */
[----:B------:R-:W1:Y:S01]  /*09e0*/  I2F.U16 R20, R20 ;  /* 0x0000001400147306 */ /* 0x000e620000101000 */
[----:B------:R-:W-:Y:S01]  /*09f0*/  FADD R33, R17, R17 ;  /* 0x0000001111217221 */ /* 0x000fe20000000000 */
[----:B------:R-:W-:Y:S01]  /*0a00*/  FFMA R0, RZ, R17, R0 ;  /* 0x00000011ff007223 */ /* 0x000fe20000000000 */
[----:B0-----:R-:W-:-:S05]  /*0a10*/  FMUL R17, R21, 0.58700001239776611328 ;  /* 0x3f1645a215117820 */ /* 0x001fca0000400000 */
[----:B------:R-:W0:Y:S01]  /*0a20*/  I2F.U16 R22, R22 ;  /* 0x0000001600167306 */ /* 0x000e220000101000 */
[----:B------:R-:W-:Y:S01]  /*0a30*/  FADD R8, R8, -R33 ;  /* 0x8000002108087221 */ /* 0x000fe20000000000 */
[----:B-1----:R-:W-:-:S04]  /*0a40*/  FFMA R17, R20, 0.29899999499320983887, R17 ;  /* 0x3e99168714117823 */ /* 0x002fc80000000011 */
[----:B0-----:R-:W-:-:S04]  /*0a50*/  FFMA R17, R22, 0.11400000005960464478, R17 ;  /* 0x3de978d516117823 */ /* 0x001fc80000000011 */
[-C--:B------:R-:W-:Y:S01]  /*0a60*/  FFMA R8, RZ, R17.reuse, R8 ;  /* 0x00000011ff087223 */ /* 0x080fe20000000008 */
[----:B------:R-:W-:Y:S01]  /*0a70*/  FFMA R0, RZ, R17, R0 ;  /* 0x00000011ff007223 */ /* 0x000fe20000000000 */
[----:B------:R-:W-:-:S04]  /*0a80*/  DEPBAR.LE SB5, 0x2 ;  /* 0x0000d0800000791a */ /* 0x000fc80000000000 */
[----:B------:R-:W-:Y:S02]  /*0a90*/  LOP3.LUT R17, R25, 0xff, RZ, 0xc0, !PT ;  /* 0x000000ff19117812 */ /* 0x000fe400078ec0ff */
[----:B------:R-:W-:Y:S02]  /*0aa0*/  LOP3.LUT R20, R27, 0xff, RZ, 0xc0, !PT ;  /* 0x000000ff1b147812 */ /* 0x000fe400078ec0ff */
[----:B------:R-:W-:Y:S02]  /*0ab0*/  LOP3.LUT R10, R24, 0xff, RZ, 0xc0, !PT ;  /* 0x000000ff180a7812 */ /* 0x000fe400078ec0ff */
[----:B------:R-:W0:Y:S01]  /*0ac0*/  I2F.U16 R17, R17 ;  /* 0x0000001100117306 */ /* 0x000e220000101000 */
[----:B------:R-:W-:Y:S01]  /*0ad0*/  LOP3.LUT R18, R26, 0xff, RZ, 0xc0, !PT ;  /* 0x000000ff1a127812 */ /* 0x000fe200078ec0ff */
[----:B------:R-:W-:-:S04]  /*0ae0*/  DEPBAR.LE SB5, 0x1 ;  /* 0x0000d0400000791a */ /* 0x000fc80000000000 */
[----:B------:R-:W-:Y:S02]  /*0af0*/  LOP3.LUT R29, R29, 0xff, RZ, 0xc0, !PT ;  /* 0x000000ff1d1d7812 */ /* 0x000fe400078ec0ff */
[----:B------:R-:W-:Y:S02]  /*0b00*/  LOP3.LUT R16, R32, 0xff, RZ, 0xc0, !PT ;  /* 0x000000ff20107812 */ /* 0x000fe400078ec0ff */
[----:B------:R-:W-:Y:S01]  /*0b10*/  LOP3.LUT R12, R12, 0xff, RZ, 0xc0, !PT ;  /* 0x000000ff0c0c7812 */ /* 0x000fe200078ec0ff */
[----:B------:R-:W1:Y:S01]  /*0b20*/  I2F.U16 R20, R20 ;  /* 0x0000001400147306 */ /* 0x000e620000101000 */
[----:B------:R-:W-:Y:S02]  /*0b30*/  LOP3.LUT R19, R28, 0xff, RZ, 0xc0, !PT ;  /* 0x000000ff1c137812 */ /* 0x000fe400078ec0ff */
[----:B-----5:R-:W-:Y:S02]  /*0b40*/  LOP3.LUT R22, R15, 0xff, RZ, 0xc0, !PT ;  /* 0x000000ff0f167812 */ /* 0x020fe400078ec0ff */
[----:B------:R-:W-:-:S02]  /*0b50*/  LOP3.LUT R21, R34, 0xff, RZ, 0xc0, !PT ;  /* 0x000000ff22157812 */ /* 0x000fc400078ec0ff */
[----:B------:R-:W-:Y:S01]  /*0b60*/  LOP3.LUT R14, R14, 0xff, RZ, 0xc0, !PT ;  /* 0x000000ff0e0e7812 */ /* 0x000fe200078ec0ff */
[----:B------:R-:W2:Y:S01]  /*0b70*/  I2F.U16 R10, R10 ;  /* 0x0000000a000a7306 */ /* 0x000ea20000101000 */
[----:B------:R-:W-:Y:S01]  /*0b80*/  LOP3.LUT R35, R35, 0xff, RZ, 0xc0, !PT ;  /* 0x000000ff23237812 */ /* 0x000fe200078ec0ff */
[----:B0-----:R-:W-:Y:S01]  /*0b90*/  FMUL R17, R17, 0.58700001239776611328 ;  /* 0x3f1645a211117820 */ /* 0x001fe20000400000 */
[----:B-1----:R-:W-:-:S05]  /*0ba0*/  FMUL R15, R20, 0.58700001239776611328 ;  /* 0x3f1645a2140f7820 */ /* 0x002fca0000400000 */
[----:B------:R-:W0:Y:S01]  /*0bb0*/  I2F.U16 R18, R18 ;  /* 0x0000001200127306 */ /* 0x000e220000101000 */
[----:B--2---:R-:W-:-:S07]  /*0bc0*/  FFMA R17, R10, 0.29899999499320983887, R17 ;  /* 0x3e9916870a117823 */ /* 0x004fce0000000011 */
[----:B------:R-:W1:Y:S01]  /*0bd0*/  I2F.U16 R29, R29 ;  /* 0x0000001d001d7306 */ /* 0x000e620000101000 */
[----:B0-----:R-:W-:-:S07]  /*0be0*/  FFMA R15, R18, 0.29899999499320983887, R15 ;  /* 0x3e991687120f7823 */ /* 0x001fce000000000f */
[----:B------:R-:W0:Y:S01]  /*0bf0*/  I2F.U16 R16, R16 ;  /* 0x0000001000107306 */ /* 0x000e220000101000 */
[----:B-1----:R-:W-:-:S07]  /*0c00*/  FMUL R10, R29, 0.58700001239776611328 ;  /* 0x3f1645a21d0a7820 */ /* 0x002fce0000400000 */
[----:B------:R-:W1:Y:S01]  /*0c10*/  I2F.U16 R12, R12 ;  /* 0x0000000c000c7306 */ /* 0x000e620000101000 */
[----:B0-----:R-:W-:-:S07]  /*0c20*/  FFMA R17, R16, 0.11400000005960464478, R17 ;  /* 0x3de978d510117823 */ /* 0x001fce0000000011 */
[----:B------:R-:W0:Y:S01]  /*0c30*/  I2F.U16 R19, R19 ;  /* 0x0000001300137306 */ /* 0x000e220000101000 */
[----:B-1----:R-:W-:-:S07]  /*0c40*/  FFMA R12, R12, 0.11400000005960464478, R15 ;  /* 0x3de978d50c0c7823 */ /* 0x002fce000000000f */
[----:B------:R-:W1:Y:S01]  /*0c50*/  I2F.U16 R22, R22 ;  /* 0x0000001600167306 */ /* 0x000e620000101000 */
[----:B0-----:R-:W-:-:S07]  /*0c60*/  FFMA R10, R19, 0.29899999499320983887, R10 ;  /* 0x3e991687130a7823 */ /* 0x001fce000000000a */
[----:B------:R-:W0:Y:S01]  /*0c70*/  I2F.U16 R21, R21 ;  /* 0x0000001500157306 */ /* 0x000e220000101000 */
[----:B------:R-:W-:Y:S01]  /*0c80*/  FFMA R19, RZ, R17, R0 ;  /* 0x00000011ff137223 */ /* 0x000fe20000000000 */
[----:B------:R-:W-:-:S03]  /*0c90*/  FFMA R17, R17, 2, R8 ;  /* 0x4000000011117823 */ /* 0x000fc60000000008 */
[C---:B------:R-:W-:Y:S01]  /*0ca0*/  FADD R8, R12.reuse, R19 ;  /* 0x000000130c087221 */ /* 0x040fe20000000000 */
[----:B------:R-:W-:Y:S01]  /*0cb0*/  FADD R0, -R12, R17 ;  /* 0x000000110c007221 */ /* 0x000fe20000000100 */
[----:B-1----:R-:W-:Y:S01]  /*0cc0*/  FMUL R15, R22, 0.58700001239776611328 ;  /* 0x3f1645a2160f7820 */ /* 0x002fe20000400000 */
[----:B------:R-:W1:Y:S01]  /*0cd0*/  I2F.U16 R14, R14 ;  /* 0x0000000e000e7306 */ /* 0x000e620000101000 */
[----:B0-----:R-:W-:-:S07]  /*0ce0*/  FFMA R21, R21, 0.11400000005960464478, R10 ;  /* 0x3de978d515157823 */ /* 0x001fce000000000a */
[----:B------:R-:W0:Y:S01]  /*0cf0*/  I2F.U16 R35, R35 ;  /* 0x0000002300237306 */ /* 0x000e220000101000 */
[----:B-1----:R-:W-:Y:S01]  /*0d00*/  FFMA R14, R14, 0.29899999499320983887, R15 ;  /* 0x3e9916870e0e7823 */ /* 0x002fe2000000000f */
[----:B------:R-:W-:Y:S01]  /*0d10*/  FFMA R15, R21, 2, R8 ;  /* 0x40000000150f7823 */ /* 0x000fe20000000008 */
[----:B------:R-:W-:Y:S02]  /*0d20*/  FFMA R21, RZ, R21, R0 ;  /* 0x00000015ff157223 */ /* 0x000fe40000000000 */
[----:B0-----:R-:W-:-:S04]  /*0d30*/  FFMA R14, R35, 0.11400000005960464478, R14 ;  /* 0x3de978d5230e7823 */ /* 0x001fc8000000000e */
[C---:B------:R-:W-:Y:S01]  /*0d40*/  FADD R15, R14.reuse, R15 ;  /* 0x0000000f0e0f7221 */ /* 0x040fe20000000000 */
[----:B------:R-:W-:-:S03]  /*0d50*/  FADD R21, R14, R21 ;  /* 0x000000150e157221 */ /* 0x000fc60000000000 */
[----:B------:R-:W-:-:S04]  /*0d60*/  FMUL R0, R15, R15 ;  /* 0x0000000f0f007220 */ /* 0x000fc80000400000 */
[----:B------:R-:W-:-:S04]  /*0d70*/  FFMA R15, R21, R21, R0 ;  /* 0x00000015150f7223 */ /* 0x000fc80000000000 */
[----:B------:R-:W-:Y:S01]  /*0d80*/  VIADD R0, R15, 0xf3000000 ;  /* 0xf30000000f007836 */ /* 0x000fe20000000000 */
[----:B------:R0:W1:Y:S04]  /*0d90*/  MUFU.RSQ R8, R15 ;  /* 0x0000000f00087308 */ /* 0x0000680000001400 */
[----:B------:R-:W-:-:S13]  /*0da0*/  ISETP.GT.U32.AND P0, PT, R0, 0x727fffff, PT ;  /* 0x727fffff0000780c */ /* 0x000fda0003f04070 */
[----:B01----:R-:W-:Y:S05]  /*0db0*/  @!P0 BRA `(.L_x_11) ;  /* 0x0000000000108947 */ /* 0x003fea0003800000 */
[----:B------:R-:W-:-:S07]  /*0dc0*/  MOV R14, 0xde0 ;  /* 0x00000de0000e7802 */ /* 0x000fce0000000f00 */
[----:B------:R-:W-:Y:S05]  /*0dd0*/  CALL.REL.NOINC `($__internal_1_$__cuda_sm20_sqrt_rn_f32_slowpath) ;  /* 0x0000000400387944 */ /* 0x000fea0003c00000 */
[----:B------:R-:W-:Y:S01]  /*0de0*/  MOV R0, R8 ;  /* 0x0000000800007202 */ /* 0x000fe20000000f00 */
[----:B------:R-:W-:Y:S06]  /*0df0*/  BRA `(.L_x_12) ;  /* 0x0000000000107947 */ /* 0x000fec0003800000 */
.L_x_11:
[----:B------:R-:W-:Y:S01]  /*0e00*/  FMUL.FTZ R0, R15, R8 ;  /* 0x000000080f007220 */ /* 0x000fe20000410000 */
[----:B------:R-:W-:-:S03]  /*0e10*/  FMUL.FTZ R8, R8, 0.5 ;  /* 0x3f00000008087820 */ /* 0x000fc60000410000 */
[----:B------:R-:W-:-:S04]  /*0e20*/  FFMA R15, -R0, R0, R15 ;  /* 0x00000000000f7223 */ /* 0x000fc8000000010f */
[----:B------:R-:W-:-:S07]  /*0e30*/  FFMA R0, R15, R8, R0 ;  /* 0x000000080f007223 */ /* 0x000fce0000000000 */
.L_x_12:
[----:B------:R-:W-:Y:S05]  /*0e40*/  BSYNC.RECONVERGENT B1 ;  /* 0x0000000000017941 */ /* 0x000fea0003800200 */
.L_x_10:
[----:B------:R-:W-:Y:S01]  /*0e50*/  FADD R0, R0, 0.5 ;  /* 0x3f00000000007421 */ /* 0x000fe20000000000 */
[----:B------:R-:W0:Y:S01]  /*0e60*/  LDC.64 R14, c[0x0][0x388] ;  /* 0x0000e200ff0e7b82 */ /* 0x000e220000000a00 */
[----:B------:R-:W-:Y:S02]  /*0e70*/  IMAD R17, R4, UR10, R31 ;  /* 0x0000000a04117c24 */ /* 0x000fe4000f8e021f */
[----:B------:R-:W-:Y:S02]  /*0e80*/  VIADD R31, R31, UR7 ;  /* 0x000000071f1f7c36 */ /* 0x000fe40008000000 */
[----:B------:R-:W1:Y:S03]  /*0e90*/  F2I.TRUNC.NTZ R0, R0 ;  /* 0x0000000000007305 */ /* 0x000e66000020f100 */
[----:B------:R-:W-:Y:S02]  /*0ea0*/  ISETP.GE.AND P0, PT, R31, UR10, PT ;  /* 0x0000000a1f007c0c */ /* 0x000fe4000bf06270 */
[----:B-1----:R-:W-:-:S04]  /*0eb0*/  VIMNMX.RELU R8, PT, PT, R0, 0xff, PT ;  /* 0x000000ff00087848 */ /* 0x002fc80003fe1100 */
[C---:B------:R-:W-:Y:S01]  /*0ec0*/  PRMT R23, R8.reuse, 0x3340, R23 ;  /* 0x0000334008177816 */ /* 0x040fe20000000017 */
[----:B0-----:R-:W-:Y:S01]  /*0ed0*/  IMAD.WIDE R14, R17, 0x4, R14 ;  /* 0x00000004110e7825 */ /* 0x001fe200078e020e */
[----:B------:R-:W-:-:S04]  /*0ee0*/  PRMT R8, R8, 0x3340, R8 ;  /* 0x0000334008087816 */ /* 0x000fc80000000008 */
[----:B------:R-:W-:-:S05]  /*0ef0*/  PRMT R23, R8, 0x5410, R23 ;  /* 0x0000541008177816 */ /* 0x000fca0000000017 */
[----:B------:R0:W-:Y:S01]  /*0f00*/  STG.E desc[UR8][R14.64], R23 ;  /* 0x000000170e007986 */ /* 0x0001e2000c101908 */
[----:B------:R-:W-:Y:S05]  /*0f10*/  @!P0 BRA `(.L_x_13) ;  /* 0xfffffff4004c8947 */ /* 0x000fea000383ffff */
.L_x_5:
[----:B---3--:R-:W-:Y:S05]  /*0f20*/  BSYNC.RECONVERGENT B0 ;  /* 0x0000000000007941 */ /* 0x008fea0003800200 */
.L_x_4:
[----:B------:R-:W1:Y:S01]  /*0f30*/  LDCU UR4, c[0x0][0x394] ;  /* 0x00007280ff0477ac */ /* 0x000e620008000800 */
[----:B------:R-:W-:-:S05]  /*0f40*/  VIADD R4, R4, UR6 ;  /* 0x0000000604047c36 */ /* 0x000fca0008000000 */
[----:B-1----:R-:W-:-:S13]  /*0f50*/  ISETP.GE.AND P0, PT, R4, UR4, PT ;  /* 0x0000000404007c0c */ /* 0x002fda000bf06270 */
[----:B------:R-:W-:Y:S05]  /*0f60*/  @!P0 BRA `(.L_x_14) ;  /* 0xfffffff000dc8947 */ /* 0x000fea000383ffff */
[----:B------:R-:W-:Y:S05]  /*0f70*/  EXIT ;  /* 0x000000000000794d */ /* 0x000fea0003800000 */
        .weak           $__internal_0_$__cuda_sm20_rcp_rn_f32_slowpath
        .type           $__internal_0_$__cuda_sm20_rcp_rn_f32_slowpath,@function
        .size           $__internal_0_$__cuda_sm20_rcp_rn_f32_slowpath,($__internal_1_$__cuda_sm20_sqrt_rn_f32_slowpath - $__internal_0_$__cuda_sm20_rcp_rn_f32_slowpath)
$__internal_0_$__cuda_sm20_rcp_rn_f32_slowpath:
[----:B------:R-:W-:-:S04]  /*0f80*/  SHF.L.U32 R6, R0, 0x1, RZ ;  /* 0x0000000100067819 */ /* 0x000fc800000006ff */
[----:B------:R-:W-:-:S04]  /*0f90*/  SHF.R.U32.HI R13, RZ, 0x18, R6 ;  /* 0x00000018ff0d7819 */ /* 0x000fc80000011606 */
[----:B------:R-:W-:-:S13]  /*0fa0*/  ISETP.NE.U32.AND P0, PT, R13, RZ, PT ;  /* 0x000000ff0d00720c */ /* 0x000fda0003f05070 */
[----:B------:R-:W-:Y:S05]  /*0fb0*/  @P0 BRA `(.L_x_15) ;  /* 0x00000000002c0947 */ /* 0x000fea0003800000 */
[----:B------:R-:W-:-:S05]  /*0fc0*/  IMAD.SHL.U32 R6, R0, 0x2, RZ ;  /* 0x0000000200067824 */ /* 0x000fca00078e00ff */
[----:B------:R-:W-:-:S13]  /*0fd0*/  ISETP.NE.AND P0, PT, R6, RZ, PT ;  /* 0x000000ff0600720c */ /* 0x000fda0003f05270 */
[----:B------:R0:W1:Y:S01]  /*0fe0*/  @!P0 MUFU.RCP R6, R0 ;  /* 0x0000000000068308 */ /* 0x0000620000001000 */
[----:B------:R-:W-:Y:S05]  /*0ff0*/  @!P0 BRA `(.L_x_16) ;  /* 0x0000000000a48947 */ /* 0x000fea0003800000 */
[----:B------:R-:W-:-:S04]  /*1000*/  FFMA R8, R0, 1.84467440737095516160e+19, RZ ;  /* 0x5f80000000087823 */ /* 0x000fc800000000ff */
[----:B------:R-:W0:Y:S02]  /*1010*/  MUFU.RCP R9, R8 ;  /* 0x0000000800097308 */ /* 0x000e240000001000 */
[----:B0-----:R-:W-:-:S04]  /*1020*/  FFMA R0, R8, R9, -1 ;  /* 0xbf80000008007423 */ /* 0x001fc80000000009 */
[----:B------:R-:W-:-:S04]  /*1030*/  FADD.FTZ R0, -R0, -RZ ;  /* 0x800000ff00007221 */ /* 0x000fc80000010100 */
[----:B------:R-:W-:-:S04]  /*1040*/  FFMA R0, R9, R0, R9 ;  /* 0x0000000009007223 */ /* 0x000fc80000000009 */
[----:B-1----:R-:W-:Y:S01]  /*1050*/  FFMA R6, R0, 1.84467440737095516160e+19, RZ ;  /* 0x5f80000000067823 */ /* 0x002fe200000000ff */
[----:B------:R-:W-:Y:S06]  /*1060*/  BRA `(.L_x_16) ;  /* 0x0000000000887947 */ /* 0x000fec0003800000 */
.L_x_15:
[----:B------:R-:W-:-:S05]  /*1070*/  VIADD R14, R13, 0xffffff03 ;  /* 0xffffff030d0e7836 */ /* 0x000fca0000000000 */
[----:B------:R-:W-:-:S13]  /*1080*/  ISETP.GT.U32.AND P0, PT, R14, 0x1, PT ;  /* 0x000000010e00780c */ /* 0x000fda0003f04070 */
[----:B------:R-:W-:Y:S05]  /*1090*/  @P0 BRA `(.L_x_17) ;  /* 0x0000000000780947 */ /* 0x000fea0003800000 */
[----:B------:R-:W-:Y:S01]  /*10a0*/  LOP3.LUT R6, R0, 0x7fffff, RZ, 0xc0, !PT ;  /* 0x007fffff00067812 */ /* 0x000fe200078ec0ff */
[----:B------:R-:W-:-:S03]  /*10b0*/  HFMA2 R11, -RZ, RZ, 0, 1.78813934326171875e-07 ;  /* 0x00000003ff0b7431 */ /* 0x000fc600000001ff */
[----:B------:R-:W-:-:S04]  /*10c0*/  LOP3.LUT R6, R6, 0x3f800000, RZ, 0xfc, !PT ;  /* 0x3f80000006067812 */ /* 0x000fc800078efcff */
[----:B------:R-:W0:Y:S01]  /*10d0*/  MUFU.RCP R9, R6 ;  /* 0x0000000600097308 */ /* 0x000e220000001000 */
[----:B------:R-:W-:Y:S01]  /*10e0*/  SHF.L.U32 R11, R11, R14, RZ ;  /* 0x0000000e0b0b7219 */ /* 0x000fe200000006ff */
[----:B0-----:R-:W-:-:S04]  /*10f0*/  FFMA R8, R6, R9, -1 ;  /* 0xbf80000006087423 */ /* 0x001fc80000000009 */
[----:B------:R-:W-:-:S04]  /*1100*/  FADD.FTZ R8, -R8, -RZ ;  /* 0x800000ff08087221 */ /* 0x000fc80000010100 */
[CCC-:B------:R-:W-:Y:S01]  /*1110*/  FFMA.RM R10, R9.reuse, R8.reuse, R9.reuse ;  /* 0x00000008090a7223 */ /* 0x1c0fe20000004009 */
[----:B------:R-:W-:-:S04]  /*1120*/  FFMA.RP R9, R9, R8, R9 ;  /* 0x0000000809097223 */ /* 0x000fc80000008009 */
[C---:B------:R-:W-:Y:S02]  /*1130*/  LOP3.LUT R8, R10.reuse, 0x7fffff, RZ, 0xc0, !PT ;  /* 0x007fffff0a087812 */ /* 0x040fe400078ec0ff */
[----:B------:R-:W-:Y:S02]  /*1140*/  FSETP.NEU.FTZ.AND P0, PT, R10, R9, PT ;  /* 0x000000090a00720b */ /* 0x000fe40003f1d000 */
[----:B------:R-:W-:Y:S02]  /*1150*/  LOP3.LUT R8, R8, 0x800000, RZ, 0xfc, !PT ;  /* 0x0080000008087812 */ /* 0x000fe400078efcff */
[----:B------:R-:W-:Y:S02]  /*1160*/  SEL R9, RZ, 0xffffffff, !P0 ;  /* 0xffffffffff097807 */ /* 0x000fe40004000000 */
[----:B------:R-:W-:-:S03]  /*1170*/  LOP3.LUT R11, R11, R8, RZ, 0xc0, !PT ;  /* 0x000000080b0b7212 */ /* 0x000fc600078ec0ff */
[----:B------:R-:W-:Y:S01]  /*1180*/  IMAD.MOV R9, RZ, RZ, -R9 ;  /* 0x000000ffff097224 */ /* 0x000fe200078e0a09 */
[----:B------:R-:W-:-:S04]  /*1190*/  SHF.R.U32.HI R11, RZ, R14, R11 ;  /* 0x0000000eff0b7219 */ /* 0x000fc8000001160b */
[----:B------:R-:W-:Y:S02]  /*11a0*/  LOP3.LUT P1, RZ, R9, R14, R8, 0xf8, !PT ;  /* 0x0000000e09ff7212 */ /* 0x000fe4000782f808 */
[C---:B------:R-:W-:Y:S02]  /*11b0*/  LOP3.LUT P0, RZ, R11.reuse, 0x1, RZ, 0xc0, !PT ;  /* 0x000000010bff7812 */ /* 0x040fe4000780c0ff */
[----:B------:R-:W-:Y:S02]  /*11c0*/  LOP3.LUT P2, RZ, R11, 0x2, RZ, 0xc0, !PT ;  /* 0x000000020bff7812 */ /* 0x000fe4000784c0ff */
[----:B------:R-:W-:Y:S02]  /*11d0*/  IADD3 R9, PT, PT, R13, -0xfc, RZ ;  /* 0xffffff040d097810 */ /* 0x000fe40007ffe0ff */
[----:B------:R-:W-:Y:S02]  /*11e0*/  PLOP3.LUT P0, PT, P0, P1, P2, 0xe0, 0x0 ;  /* 0x000000000000781c */ /* 0x000fe40000703c20 */
[----:B------:R-:W-:-:S02]  /*11f0*/  LOP3.LUT P1, RZ, R0, 0x7fffff, RZ, 0xc0, !PT ;  /* 0x007fffff00ff7812 */ /* 0x000fc4000782c0ff */
[----:B------:R-:W-:Y:S02]  /*1200*/  SEL R6, RZ, 0x1, !P0 ;  /* 0x00000001ff067807 */ /* 0x000fe40004000000 */
[----:B------:R-:W-:-:S03]  /*1210*/  SHF.R.U32.HI R9, RZ, R9, R8 ;  /* 0x00000009ff097219 */ /* 0x000fc60000011608 */
[----:B------:R-:W-:-:S05]  /*1220*/  IMAD.MOV R6, RZ, RZ, -R6 ;  /* 0x000000ffff067224 */ /* 0x000fca00078e0a06 */
[----:B------:R-:W-:-:S13]  /*1230*/  ISETP.GE.AND P0, PT, R6, RZ, PT ;  /* 0x000000ff0600720c */ /* 0x000fda0003f06270 */
[----:B------:R-:W-:-:S05]  /*1240*/  @!P0 VIADD R9, R9, 0x1 ;  /* 0x0000000109098836 */ /* 0x000fca0000000000 */
[----:B------:R-:W-:-:S04]  /*1250*/  @!P1 SHF.L.U32 R9, R9, 0x1, RZ ;  /* 0x0000000109099819 */ /* 0x000fc800000006ff */
[----:B------:R-:W-:Y:S01]  /*1260*/  LOP3.LUT R6, R9, 0x80000000, R0, 0xf8, !PT ;  /* 0x8000000009067812 */ /* 0x000fe200078ef800 */
[----:B------:R-:W-:Y:S06]  /*1270*/  BRA `(.L_x_16) ;  /* 0x0000000000047947 */ /* 0x000fec0003800000 */
.L_x_17:
[----:B------:R2:W3:Y:S02]  /*1280*/  MUFU.RCP R6, R0 ;  /* 0x0000000000067308 */ /* 0x0004e40000001000 */
.L_x_16:
[----:B------:R-:W-:Y:S01]  /*1290*/  IMAD.MOV.U32 R8, RZ, RZ, R12 ;  /* 0x000000ffff087224 */ /* 0x000fe200078e000c */
[----:B------:R-:W-:-:S04]  /*12a0*/  MOV R9, 0x0 ;  /* 0x0000000000097802 */ /* 0x000fc80000000f00 */
[----:B0123--:R-:W-:Y:S05]  /*12b0*/  RET.REL.NODEC R8 `(_Z6kernelyP6uchar4ii) ;  /* 0xffffffec08507950 */ /* 0x00ffea0003c3ffff */
        .weak           $__internal_1_$__cuda_sm20_sqrt_rn_f32_slowpath
        .type           $__internal_1_$__cuda_sm20_sqrt_rn_f32_slowpath,@function
        .size           $__internal_1_$__cuda_sm20_sqrt_rn_f32_slowpath,($__internal_2_$__cuda_sm3x_div_rn_noftz_f32_slowpath - $__internal_1_$__cuda_sm20_sqrt_rn_f32_slowpath)
$__internal_1_$__cuda_sm20_sqrt_rn_f32_slowpath:
[----:B------:R-:W-:-:S13]  /*12c0*/  LOP3.LUT P0, RZ, R15, 0x7fffffff, RZ, 0xc0, !PT ;  /* 0x7fffffff0fff7812 */ /* 0x000fda000780c0ff */
[----:B------:R-:W-:Y:S01]  /*12d0*/  @!P0 IMAD.MOV.U32 R8, RZ, RZ, R15 ;  /* 0x000000ffff088224 */ /* 0x000fe200078e000f */
[----:B------:R-:W-:Y:S06]  /*12e0*/  @!P0 BRA `(.L_x_18) ;  /* 0x0000000000448947 */ /* 0x000fec0003800000 */
[----:B------:R-:W-:Y:S02]  /*12f0*/  FSETP.GEU.FTZ.AND P0, PT, R15, RZ, PT ;  /* 0x000000ff0f00720b */ /* 0x000fe40003f1e000 */
[----:B------:R-:W-:-:S11]  /*1300*/  MOV R0, R15 ;  /* 0x0000000f00007202 */ /* 0x000fd60000000f00 */
[----:B------:R-:W-:Y:S01]  /*1310*/  @!P0 IMAD.MOV.U32 R8, RZ, RZ, 0x7fffffff ;  /* 0x7fffffffff088424 */ /* 0x000fe200078e00ff */
[----:B------:R-:W-:Y:S06]  /*1320*/  @!P0 BRA `(.L_x_18) ;  /* 0x0000000000348947 */ /* 0x000fec0003800000 */
[----:B------:R-:W-:-:S13]  /*1330*/  FSETP.GTU.FTZ.AND P0, PT, |R0|, +INF , PT ;  /* 0x7f8000000000780b */ /* 0x000fda0003f1c200 */
[----:B------:R-:W-:Y:S01]  /*1340*/  @P0 FADD.FTZ R8, R0, 1 ;  /* 0x3f80000000080421 */ /* 0x000fe20000010000 */
[----:B------:R-:W-:Y:S06]  /*1350*/  @P0 BRA `(.L_x_18) ;  /* 0x0000000000280947 */ /* 0x000fec0003800000 */
[----:B------:R-:W-:-:S13]  /*1360*/  FSETP.NEU.FTZ.AND P0, PT, |R0|, +INF , PT ;  /* 0x7f8000000000780b */ /* 0x000fda0003f1d200 */
[----:B------:R-:W-:-:S04]  /*1370*/  @P0 FFMA R10, R0, 1.84467440737095516160e+19, RZ ;  /* 0x5f800000000a0823 */ /* 0x000fc800000000ff */
[----:B------:R-:W0:Y:S02]  /*1380*/  @P0 MUFU.RSQ R15, R10 ;  /* 0x0000000a000f0308 */ /* 0x000e240000001400 */
[----:B0-----:R-:W-:Y:S01]  /*1390*/  @P0 FMUL.FTZ R17, R10, R15 ;  /* 0x0000000f0a110220 */ /* 0x001fe20000410000 */
[----:B------:R-:W-:-:S03]  /*13a0*/  @P0 FMUL.FTZ R15, R15, 0.5 ;  /* 0x3f0000000f0f0820 */ /* 0x000fc60000410000 */
[----:B------:R-:W-:-:S04]  /*13b0*/  @P0 FADD.FTZ R8, -R17, -RZ ;  /* 0x800000ff11080221 */ /* 0x000fc80000010100 */
[----:B------:R-:W-:Y:S01]  /*13c0*/  @P0 FFMA R12, R17, R8, R10 ;  /* 0x00000008110c0223 */ /* 0x000fe2000000000a */
[----:B------:R-:W-:-:S03]  /*13d0*/  @!P0 MOV R8, R0 ;  /* 0x0000000000088202 */ /* 0x000fc60000000f00 */
[----:B------:R-:W-:-:S04]  /*13e0*/  @P0 FFMA R12, R12, R15, R17 ;  /* 0x0000000f0c0c0223 */ /* 0x000fc80000000011 */
[----:B------:R-:W-:-:S07]  /*13f0*/  @P0 FMUL.FTZ R8, R12, 2.3283064365386962891e-10 ;  /* 0x2f8000000c080820 */ /* 0x000fce0000410000 */
.L_x_18:
[----:B------:R-:W-:-:S04]  /*1400*/  IMAD.MOV.U32 R15, RZ, RZ, 0x0 ;  /* 0x00000000ff0f7424 */ /* 0x000fc800078e00ff */
[----:B------:R-:W-:Y:S05]  /*1410*/  RET.REL.NODEC R14 `(_Z6kernelyP6uchar4ii) ;  /* 0xffffffe80ef87950 */ /* 0x000fea0003c3ffff */
        .weak           $__internal_2_$__cuda_sm3x_div_rn_noftz_f32_slowpath
        .type           $__internal_2_$__cuda_sm3x_div_rn_noftz_f32_slowpath,@function
        .size           $__internal_2_$__cuda_sm3x_div_rn_noftz_f32_slowpath,(.L_x_33 - $__internal_2_$__cuda_sm3x_div_rn_noftz_f32_slowpath)
$__internal_2_$__cuda_sm3x_div_rn_noftz_f32_slowpath:
[----:B------:R-:W-:Y:S01]  /*1420*/  SHF.R.U32.HI R12, RZ, 0x17, R15 ;  /* 0x00000017ff0c7819 */ /* 0x000fe2000001160f */
[----:B------:R-:W-:Y:S01]  /*1430*/  BSSY.RECONVERGENT B2, `(.L_x_19) ;  /* 0x0000062000027945 */ /* 0x000fe20003800200 */
[----:B------:R-:W-:Y:S02]  /*1440*/  SHF.R.U32.HI R10, RZ, 0x17, R0 ;  /* 0x00000017ff0a7819 */ /* 0x000fe40000011600 */
[----:B------:R-:W-:Y:S02]  /*1450*/  LOP3.LUT R18, R12, 0xff, RZ, 0xc0, !PT ;  /* 0x000000ff0c127812 */ /* 0x000fe400078ec0ff */
[----:B------:R-:W-:Y:S02]  /*1460*/  LOP3.LUT R16, R10, 0xff, RZ, 0xc0, !PT ;  /* 0x000000ff0a107812 */ /* 0x000fe400078ec0ff */
[----:B------:R-:W-:-:S03]  /*1470*/  IADD3 R14, PT, PT, R18, -0x1, RZ ;  /* 0xffffffff120e7810 */ /* 0x000fc60007ffe0ff */
[----:B------:R-:W-:Y:S01]  /*1480*/  VIADD R12, R16, 0xffffffff ;  /* 0xffffffff100c7836 */ /* 0x000fe20000000000 */
[----:B------:R-:W-:-:S04]  /*1490*/  ISETP.GT.U32.AND P0, PT, R14, 0xfd, PT ;  /* 0x000000fd0e00780c */ /* 0x000fc80003f04070 */
[----:B------:R-:W-:-:S13]  /*14a0*/  ISETP.GT.U32.OR P0, PT, R12, 0xfd, P0 ;  /* 0x000000fd0c00780c */ /* 0x000fda0000704470 */
[----:B------:R-:W-:Y:S01]  /*14b0*/  @!P0 MOV R10, RZ ;  /* 0x000000ff000a8202 */ /* 0x000fe20000000f00 */
[----:B------:R-:W-:Y:S06]  /*14c0*/  @!P0 BRA `(.L_x_20) ;  /* 0x00000000005c8947 */ /* 0x000fec0003800000 */
[----:B------:R-:W-:Y:S02]  /*14d0*/  FSETP.GTU.FTZ.AND P0, PT, |R0|, +INF , PT ;  /* 0x7f8000000000780b */ /* 0x000fe40003f1c200 */
[----:B------:R-:W-:-:S04]  /*14e0*/  FSETP.GTU.FTZ.AND P1, PT, |R15|, +INF , PT ;  /* 0x7f8000000f00780b */ /* 0x000fc80003f3c200 */
[----:B------:R-:W-:-:S13]  /*14f0*/  PLOP3.LUT P0, PT, P0, P1, PT, 0xf8, 0x8f ;  /* 0x00000000008f781c */ /* 0x000fda0000703f70 */
[----:B------:R-:W-:Y:S05]  /*1500*/  @P0 BRA `(.L_x_21) ;  /* 0x00000004004c0947 */ /* 0x000fea0003800000 */
[----:B------:R-:W-:-:S13]  /*1510*/  LOP3.LUT P0, RZ, R15, 0x7fffffff, R0, 0xc8, !PT ;  /* 0x7fffffff0fff7812 */ /* 0x000fda000780c800 */
[----:B------:R-:W-:Y:S05]  /*1520*/  @!P0 BRA `(.L_x_22) ;  /* 0x00000004003c8947 */ /* 0x000fea0003800000 */
[C---:B------:R-:W-:Y:S02]  /*1530*/  FSETP.NEU.FTZ.AND P2, PT, |R0|.reuse, +INF , PT ;  /* 0x7f8000000000780b */ /* 0x040fe40003f5d200 */
[----:B------:R-:W-:Y:S02]  /*1540*/  FSETP.NEU.FTZ.AND P1, PT, |R15|, +INF , PT ;  /* 0x7f8000000f00780b */ /* 0x000fe40003f3d200 */
[----:B------:R-:W-:-:S11]  /*1550*/  FSETP.NEU.FTZ.AND P0, PT, |R0|, +INF , PT ;  /* 0x7f8000000000780b */ /* 0x000fd60003f1d200 */
[----:B------:R-:W-:Y:S05]  /*1560*/  @!P1 BRA !P2, `(.L_x_22) ;  /* 0x00000004002c9947 */ /* 0x000fea0005000000 */
[----:B------:R-:W-:-:S04]  /*1570*/  LOP3.LUT P2, RZ, R0, 0x7fffffff, RZ, 0xc0, !PT ;  /* 0x7fffffff00ff7812 */ /* 0x000fc8000784c0ff */
[----:B------:R-:W-:-:S13]  /*1580*/  PLOP3.LUT P1, PT, P1, P2, PT, 0x2f, 0xf2 ;  /* 0x0000000000f2781c */ /* 0x000fda0000f24577 */
[----:B------:R-:W-:Y:S05]  /*1590*/  @P1 BRA `(.L_x_23) ;  /* 0x0000000400181947 */ /* 0x000fea0003800000 */
[----:B------:R-:W-:-:S04]  /*15a0*/  LOP3.LUT P1, RZ, R15, 0x7fffffff, RZ, 0xc0, !PT ;  /* 0x7fffffff0fff7812 */ /* 0x000fc8000782c0ff */
[----:B------:R-:W-:-:S13]  /*15b0*/  PLOP3.LUT P0, PT, P0, P1, PT, 0x2f, 0xf2 ;  /* 0x0000000000f2781c */ /* 0x000fda0000702577 */
[----:B------:R-:W-:Y:S05]  /*15c0*/  @P0 BRA `(.L_x_24) ;  /* 0x0000000400000947 */ /* 0x000fea0003800000 */
[----:B------:R-:W-:Y:S02]  /*15d0*/  ISETP.GE.AND P0, PT, R12, RZ, PT ;  /* 0x000000ff0c00720c */ /* 0x000fe40003f06270 */
[----:B------:R-:W-:-:S11]  /*15e0*/  ISETP.GE.AND P1, PT, R14, RZ, PT ;  /* 0x000000ff0e00720c */ /* 0x000fd60003f26270 */
[----:B------:R-:W-:Y:S01]  /*15f0*/  @P0 IMAD.MOV.U32 R10, RZ, RZ, RZ ;  /* 0x000000ffff0a0224 */ /* 0x000fe200078e00ff */
[----:B------:R-:W-:Y:S01]  /*1600*/  @!P0 MOV R10, 0xffffffc0 ;  /* 0xffffffc0000a8802 */ /* 0x000fe20000000f00 */
[----:B------:R-:W-:Y:S01]  /*1610*/  @!P0 FFMA R0, R0, 1.84467440737095516160e+19, RZ ;  /* 0x5f80000000008823 */ /* 0x000fe200000000ff */
[----:B------:R-:W-:-:S03]  /*1620*/  @!P1 FFMA R15, R15, 1.84467440737095516160e+19, RZ ;  /* 0x5f8000000f0f9823 */ /* 0x000fc600000000ff */
[----:B------:R-:W-:-:S07]  /*1630*/  @!P1 VIADD R10, R10, 0x40 ;  /* 0x000000400a0a9836 */ /* 0x000fce0000000000 */
.L_x_20:
[----:B------:R-:W-:Y:S01]  /*1640*/  LEA R12, R18, 0xc0800000, 0x17 ;  /* 0xc0800000120c7811 */ /* 0x000fe200078eb8ff */
[----:B------:R-:W-:Y:S03]  /*1650*/  BSSY.RECONVERGENT B3, `(.L_x_25) ;  /* 0x0000036000037945 */ /* 0x000fe60003800200 */
[----:B------:R-:W-:Y:S01]  /*1660*/  IADD3 R12, PT, PT, -R12, R15, RZ ;  /* 0x0000000f0c0c7210 */ /* 0x000fe20007ffe1ff */
[----:B------:R-:W-:-:S03]  /*1670*/  VIADD R15, R16, 0xffffff81 ;  /* 0xffffff81100f7836 */ /* 0x000fc60000000000 */
[----:B------:R-:W0:Y:S01]  /*1680*/  MUFU.RCP R14, R12 ;  /* 0x0000000c000e7308 */ /* 0x000e220000001000 */
[----:B------:R-:W-:Y:S01]  /*1690*/  FADD.FTZ R17, -R12, -RZ ;  /* 0x800000ff0c117221 */ /* 0x000fe20000010100 */
[C---:B------:R-:W-:Y:S01]  /*16a0*/  IMAD R0, R15.reuse, -0x800000, R0 ;  /* 0xff8000000f007824 */ /* 0x040fe200078e0200 */
[----:B------:R-:W-:-:S04]  /*16b0*/  IADD3 R15, PT, PT, R15, 0x7f, -R18 ;  /* 0x0000007f0f0f7810 */ /* 0x000fc80007ffe812 */
[----:B------:R-:W-:Y:S01]  /*16c0*/  IADD3 R15, PT, PT, R15, R10, RZ ;  /* 0x0000000a0f0f7210 */ /* 0x000fe20007ffe0ff */
[----:B0-----:R-:W-:-:S04]  /*16d0*/  FFMA R19, R14, R17, 1 ;  /* 0x3f8000000e137423 */ /* 0x001fc80000000011 */
[----:B------:R-:W-:-:S04]  /*16e0*/  FFMA R21, R14, R19, R14 ;  /* 0x000000130e157223 */ /* 0x000fc8000000000e */
[----:B------:R-:W-:-:S04]  /*16f0*/  FFMA R14, R0, R21, RZ ;  /* 0x00000015000e7223 */ /* 0x000fc800000000ff */
[----:B------:R-:W-:-:S04]  /*1700*/  FFMA R19, R17, R14, R0 ;  /* 0x0000000e11137223 */ /* 0x000fc80000000000 */
[----:B------:R-:W-:-:S04]  /*1710*/  FFMA R14, R21, R19, R14 ;  /* 0x00000013150e7223 */ /* 0x000fc8000000000e */
[----:B------:R-:W-:-:S04]  /*1720*/  FFMA R17, R17, R14, R0 ;  /* 0x0000000e11117223 */ /* 0x000fc80000000000 */
[----:B------:R-:W-:-:S05]  /*1730*/  FFMA R0, R21, R17, R14 ;  /* 0x0000001115007223 */ /* 0x000fca000000000e */
[----:B------:R-:W-:-:S04]  /*1740*/  SHF.R.U32.HI R12, RZ, 0x17, R0 ;  /* 0x00000017ff0c7819 */ /* 0x000fc80000011600 */
[----:B------:R-:W-:-:S05]  /*1750*/  LOP3.LUT R12, R12, 0xff, RZ, 0xc0, !PT ;  /* 0x000000ff0c0c7812 */ /* 0x000fca00078ec0ff */
[----:B------:R-:W-:-:S05]  /*1760*/  IMAD.IADD R16, R12, 0x1, R15 ;  /* 0x000000010c107824 */ /* 0x000fca00078e020f */
[----:B------:R-:W-:-:S04]  /*1770*/  IADD3 R10, PT, PT, R16, -0x1, RZ ;  /* 0xffffffff100a7810 */ /* 0x000fc80007ffe0ff */
[----:B------:R-:W-:-:S13]  /*1780*/  ISETP.GE.U32.AND P0, PT, R10, 0xfe, PT ;  /* 0x000000fe0a00780c */ /* 0x000fda0003f06070 */
[----:B------:R-:W-:Y:S05]  /*1790*/  @!P0 BRA `(.L_x_26) ;  /* 0x0000000000808947 */ /* 0x000fea0003800000 */
[----:B------:R-:W-:-:S13]  /*17a0*/  ISETP.GT.AND P0, PT, R16, 0xfe, PT ;  /* 0x000000fe1000780c */ /* 0x000fda0003f04270 */
[----:B------:R-:W-:Y:S05]  /*17b0*/  @P0 BRA `(.L_x_27) ;  /* 0x00000000006c0947 */ /* 0x000fea0003800000 */
[----:B------:R-:W-:-:S13]  /*17c0*/  ISETP.GE.AND P0, PT, R16, 0x1, PT ;  /* 0x000000011000780c */ /* 0x000fda0003f06270 */
[----:B------:R-:W-:Y:S05]  /*17d0*/  @P0 BRA `(.L_x_28) ;  /* 0x0000000000740947 */ /* 0x000fea0003800000 */
[----:B------:R-:W-:Y:S02]  /*17e0*/  ISETP.GE.AND P0, PT, R16, -0x18, PT ;  /* 0xffffffe81000780c */ /* 0x000fe40003f06270 */
[----:B------:R-:W-:-:S11]  /*17f0*/  LOP3.LUT R0, R0, 0x80000000, RZ, 0xc0, !PT ;  /* 0x8000000000007812 */ /* 0x000fd600078ec0ff */
[----:B------:R-:W-:Y:S05]  /*1800*/  @!P0 BRA `(.L_x_28) ;  /* 0x0000000000688947 */ /* 0x000fea0003800000 */
[CCC-:B------:R-:W-:Y:S01]  /*1810*/  FFMA.RZ R10, R21.reuse, R17.reuse, R14.reuse ;  /* 0x00000011150a7223 */ /* 0x1c0fe2000000c00e */
[CCC-:B------:R-:W-:Y:S01]  /*1820*/  FFMA.RM R15, R21.reuse, R17.reuse, R14.reuse ;  /* 0x00000011150f7223 */ /* 0x1c0fe2000000400e */
[C---:B------:R-:W-:Y:S02]  /*1830*/  ISETP.NE.AND P2, PT, R16.reuse, RZ, PT ;  /* 0x000000ff1000720c */ /* 0x040fe40003f45270 */
[----:B------:R-:W-:Y:S02]  /*1840*/  ISETP.NE.AND P1, PT, R16, RZ, PT ;  /* 0x000000ff1000720c */ /* 0x000fe40003f25270 */
[----:B------:R-:W-:Y:S01]  /*1850*/  LOP3.LUT R12, R10, 0x7fffff, RZ, 0xc0, !PT ;  /* 0x007fffff0a0c7812 */ /* 0x000fe200078ec0ff */
[----:B------:R-:W-:Y:S01]  /*1860*/  FFMA.RP R10, R21, R17, R14 ;  /* 0x00000011150a7223 */ /* 0x000fe2000000800e */
[C---:B------:R-:W-:Y:S01]  /*1870*/  VIADD R17, R16.reuse, 0x20 ;  /* 0x0000002010117836 */ /* 0x040fe20000000000 */
[----:B------:R-:W-:Y:S02]  /*1880*/  IADD3 R14, PT, PT, -R16, RZ, RZ ;  /* 0x000000ff100e7210 */ /* 0x000fe40007ffe1ff */
[----:B------:R-:W-:-:S02]  /*1890*/  LOP3.LUT R12, R12, 0x800000, RZ, 0xfc, !PT ;  /* 0x008000000c0c7812 */ /* 0x000fc400078efcff */
[----:B------:R-:W-:Y:S02]  /*18a0*/  FSETP.NEU.FTZ.AND P0, PT, R10, R15, PT ;  /* 0x0000000f0a00720b */ /* 0x000fe40003f1d000 */
[----:B------:R-:W-:Y:S02]  /*18b0*/  SHF.L.U32 R17, R12, R17, RZ ;  /* 0x000000110c117219 */ /* 0x000fe400000006ff */
[----:B------:R-:W-:Y:S02]  /*18c0*/  SEL R15, R14, RZ, P2 ;  /* 0x000000ff0e0f7207 */ /* 0x000fe40001000000 */
[----:B------:R-:W-:Y:S02]  /*18d0*/  ISETP.NE.AND P1, PT, R17, RZ, P1 ;  /* 0x000000ff1100720c */ /* 0x000fe40000f25270 */
[----:B------:R-:W-:Y:S02]  /*18e0*/  SHF.R.U32.HI R15, RZ, R15, R12 ;  /* 0x0000000fff0f7219 */ /* 0x000fe4000001160c */
[----:B------:R-:W-:-:S02]  /*18f0*/  PLOP3.LUT P0, PT, P0, P1, PT, 0xf8, 0x8f ;  /* 0x00000000008f781c */ /* 0x000fc40000703f70 */
[----:B------:R-:W-:Y:S02]  /*1900*/  SHF.R.U32.HI R17, RZ, 0x1, R15 ;  /* 0x00000001ff117819 */ /* 0x000fe4000001160f */
[----:B------:R-:W-:-:S04]  /*1910*/  SEL R10, RZ, 0x1, !P0 ;  /* 0x00000001ff0a7807 */ /* 0x000fc80004000000 */
[----:B------:R-:W-:-:S04]  /*1920*/  LOP3.LUT R10, R10, 0x1, R17, 0xf8, !PT ;  /* 0x000000010a0a7812 */ /* 0x000fc800078ef811 */
[----:B------:R-:W-:-:S05]  /*1930*/  LOP3.LUT R10, R10, R15, RZ, 0xc0, !PT ;  /* 0x0000000f0a0a7212 */ /* 0x000fca00078ec0ff */
[----:B------:R-:W-:-:S05]  /*1940*/  IMAD.IADD R17, R17, 0x1, R10 ;  /* 0x0000000111117824 */ /* 0x000fca00078e020a */
[----:B------:R-:W-:Y:S01]  /*1950*/  LOP3.LUT R0, R17, R0, RZ, 0xfc, !PT ;  /* 0x0000000011007212 */ /* 0x000fe200078efcff */
[----:B------:R-:W-:Y:S06]  /*1960*/  BRA `(.L_x_28) ;  /* 0x0000000000107947 */ /* 0x000fec0003800000 */
.L_x_27:
[----:B------:R-:W-:-:S04]  /*1970*/  LOP3.LUT R0, R0, 0x80000000, RZ, 0xc0, !PT ;  /* 0x8000000000007812 */ /* 0x000fc800078ec0ff */
[----:B------:R-:W-:Y:S01]  /*1980*/  LOP3.LUT R0, R0, 0x7f800000, RZ, 0xfc, !PT ;  /* 0x7f80000000007812 */ /* 0x000fe200078efcff */
[----:B------:R-:W-:Y:S06]  /*1990*/  BRA `(.L_x_28) ;  /* 0x0000000000047947 */ /* 0x000fec0003800000 */
.L_x_26:
[----:B------:R-:W-:-:S07]  /*19a0*/  LEA R0, R15, R0, 0x17 ;  /* 0x000000000f007211 */ /* 0x000fce00078eb8ff */
.L_x_28:
[----:B------:R-:W-:Y:S05]  /*19b0*/  BSYNC.RECONVERGENT B3 ;  /* 0x0000000000037941 */ /* 0x000fea0003800200 */
.L_x_25:
[----:B------:R-:W-:Y:S05]  /*19c0*/  BRA `(.L_x_29) ;  /* 0x0000000000207947 */ /* 0x000fea0003800000 */
.L_x_24:
[----:B------:R-:W-:-:S04]  /*19d0*/  LOP3.LUT R0, R15, 0x80000000, R0, 0x48, !PT ;  /* 0x800000000f007812 */ /* 0x000fc800078e4800 */
[----:B------:R-:W-:Y:S01]  /*19e0*/  LOP3.LUT R0, R0, 0x7f800000, RZ, 0xfc, !PT ;  /* 0x7f80000000007812 */ /* 0x000fe200078efcff */
[----:B------:R-:W-:Y:S06]  /*19f0*/  BRA `(.L_x_29) ;  /* 0x0000000000147947 */ /* 0x000fec0003800000 */
.L_x_23:
[----:B------:R-:W-:Y:S01]  /*1a00*/  LOP3.LUT R0, R15, 0x80000000, R0, 0x48, !PT ;  /* 0x800000000f007812 */ /* 0x000fe200078e4800 */
[----:B------:R-:W-:Y:S06]  /*1a10*/  BRA `(.L_x_29) ;  /* 0x00000000000c7947 */ /* 0x000fec0003800000 */
.L_x_22:
[----:B------:R-:W0:Y:S01]  /*1a20*/  MUFU.RSQ R0, -QNAN ;  /* 0xffc0000000007908 */ /* 0x000e220000001400 */
[----:B------:R-:W-:Y:S05]  /*1a30*/  BRA `(.L_x_29) ;  /* 0x0000000000047947 */ /* 0x000fea0003800000 */
.L_x_21:
[----:B------:R-:W-:-:S07]  /*1a40*/  FADD.FTZ R0, R0, R15 ;  /* 0x0000000f00007221 */ /* 0x000fce0000010000 */
.L_x_29:
[----:B------:R-:W-:Y:S05]  /*1a50*/  BSYNC.RECONVERGENT B2 ;  /* 0x0000000000027941 */ /* 0x000fea0003800200 */
.L_x_19:
[----:B------:R-:W-:Y:S02]  /*1a60*/  HFMA2 R15, -RZ, RZ, 0, 0 ;  /* 0x00000000ff0f7431 */ /* 0x000fe400000001ff */
[----:B------:R-:W-:-:S04]  /*1a70*/  IMAD.MOV.U32 R14, RZ, RZ, R8 ;  /* 0x000000ffff0e7224 */ /* 0x000fc800078e0008 */
[----:B0-----:R-:W-:Y:S05]  /*1a80*/  RET.REL.NODEC R14 `(_Z6kernelyP6uchar4ii) ;  /* 0xffffffe40e5c7950 */ /* 0x001fea0003c3ffff */
.L_x_30:
[----:B------:R-:W-:-:S00]  /*1a90*/  BRA `(.L_x_30) ;  /* 0xfffffffc00fc7947 */ /* 0x000fc0000383ffff */
[----:B------:R-:W-:-:S00]  /*1aa0*/  NOP ;  /* 0x0000000000007918 */ /* 0x000fc00000000000 */
        /* <DEDUP_REMOVED lines=13> */
.L_x_33:


//--------------------- .nv.shared.reserved.0     --------------------------
	.section	.nv.shared.reserved.0,"aw",@nobits
	.weak		__nv_reservedSMEM_offset_0_alias
	.size		__nv_reservedSMEM_offset_0_alias, 0, 64
	.other		__nv_reservedSMEM_offset_0_alias,@"STO_CUDA_RESERVED_SHARED STV_DEFAULT"
__nv_reservedSMEM_offset_0_alias:
	.zero		0
	.zero		64


//--------------------- .nv.constant0._Z6kernelyP6uchar4ii --------------------------
	.section	.nv.constant0._Z6kernelyP6uchar4ii,"a",@progbits
	.sectionflags	@""
	.align	4
.nv.constant0._Z6kernelyP6uchar4ii:
	.zero		920


//--------------------- SYMBOLS --------------------------

	.type		.nv.reservedSmem.offset0,@object
	.size		.nv.reservedSmem.offset0,0x4
